//
// Generated by NVIDIA NVVM Compiler
//
// Compiler Build ID: CL-36424714
// Cuda compilation tools, release 13.0, V13.0.88
// Based on NVVM 20.0.0
//

.version 9.0
.target sm_100
.address_size 64

	// .globl	_Z8simulateiP4Bodyfi
// _ZZ4My_aPfmPKfiPK4BodyfE11SharedBlock has been demoted

.visible .entry _Z8simulateiP4Bodyfi(
	.param .u32 _Z8simulateiP4Bodyfi_param_0,
	.param .u64 .ptr .align 1 _Z8simulateiP4Bodyfi_param_1,
	.param .f32 _Z8simulateiP4Bodyfi_param_2,
	.param .u32 _Z8simulateiP4Bodyfi_param_3
)
{
	.reg .pred 	%p<36>;
	.reg .b32 	%r<45>;
	.reg .b32 	%f<412>;
	.reg .b64 	%rd<67>;
	.reg .b64 	%fd<24>;
	// demoted variable
	.shared .align 16 .b8 _ZZ4My_aPfmPKfiPK4BodyfE11SharedBlock[8192];
	ld.param.u32 	%r12, [_Z8simulateiP4Bodyfi_param_0];
	ld.param.u64 	%rd28, [_Z8simulateiP4Bodyfi_param_1];
	ld.param.f32 	%f137, [_Z8simulateiP4Bodyfi_param_2];
	cvta.to.global.u64 	%rd1, %rd28;
	rcp.rn.f32 	%f138, %f137;
	mov.f32 	%f139, 0f3F000000;
	copysign.f32 	%f140, %f138, %f139;
	add.rz.f32 	%f141, %f138, %f140;
	cvt.rzi.f32.f32 	%f142, %f141;
	cvt.rzi.u64.f32 	%rd29, %f142;
	mov.u32 	%r13, %ctaid.x;
	mov.u32 	%r1, %ntid.x;
	mov.u32 	%r2, %tid.x;
	mad.lo.s32 	%r14, %r13, %r1, %r2;
	cvt.s64.s32 	%rd3, %r14;
	mul.wide.s32 	%rd30, %r14, 28;
	add.s64 	%rd4, %rd1, %rd30;
	ld.global.f32 	%f1, [%rd4];
	setp.ge.s32 	%p1, %r14, %r12;
	setp.eq.s64 	%p2, %rd29, 0;
	or.pred  	%p3, %p1, %p2;
	@%p3 bra 	$L__BB0_52;
	ld.global.f32 	%f340, [%rd4+24];
	ld.global.f32 	%f341, [%rd4+20];
	ld.global.f32 	%f342, [%rd4+16];
	ld.global.f32 	%f343, [%rd4+12];
	ld.global.f32 	%f344, [%rd4+8];
	ld.global.f32 	%f345, [%rd4+4];
	cvt.s64.s32 	%rd5, %r12;
	cvt.u64.u32 	%rd6, %r1;
	and.b64  	%rd31, %rd5, -4294967296;
	setp.ne.s64 	%p4, %rd31, 0;
	@%p4 bra 	$L__BB0_3;
	cvt.u32.u64 	%r15, %rd6;
	cvt.u32.u64 	%r16, %rd5;
	div.u32 	%r17, %r16, %r15;
	cvt.u64.u32 	%rd60, %r17;
	bra.uni 	$L__BB0_4;
$L__BB0_3:
	div.u64 	%rd60, %rd5, %rd6;
$L__BB0_4:
	and.b64  	%rd10, %rd6, 2044;
	mov.b64 	%rd61, 1;
	mad.lo.s64 	%rd42, %rd3, 28, %rd1;
	cvt.f64.f32 	%fd3, %f137;
	mul.f64 	%fd4, %fd3, 0d3FE0000000000000;
	shl.b32 	%r33, %r2, 4;
	mov.u32 	%r34, _ZZ4My_aPfmPKfiPK4BodyfE11SharedBlock;
	add.s32 	%r35, %r34, %r33;
$L__BB0_5:
	setp.gt.u32 	%p5, %r1, %r12;
	mov.f32 	%f376, 0f00000000;
	mov.f32 	%f377, %f376;
	mov.f32 	%f378, %f376;
	@%p5 bra 	$L__BB0_28;
	mov.b32 	%r42, 0;
	mov.f32 	%f352, 0f00000000;
	mov.f32 	%f353, %f352;
	mov.f32 	%f354, %f352;
$L__BB0_7:
	setp.lt.u32 	%p6, %r1, 4;
	mul.lo.s32 	%r19, %r42, %r1;
	add.s32 	%r20, %r19, %r2;
	mul.wide.u32 	%rd34, %r20, 28;
	add.s64 	%rd35, %rd1, %rd34;
	ld.global.f32 	%f145, [%rd35];
	ld.global.f32 	%f146, [%rd35+4];
	ld.global.f32 	%f147, [%rd35+8];
	ld.global.f32 	%f148, [%rd35+12];
	shl.b32 	%r21, %r2, 4;
	mov.u32 	%r22, _ZZ4My_aPfmPKfiPK4BodyfE11SharedBlock;
	add.s32 	%r23, %r22, %r21;
	st.shared.v4.f32 	[%r23], {%f146, %f147, %f148, %f145};
	bar.sync 	0;
	cvt.u64.u32 	%rd12, %r19;
	mov.b64 	%rd64, 0;
	@%p6 bra 	$L__BB0_18;
	not.b64 	%rd36, %rd12;
	add.s64 	%rd62, %rd36, %rd3;
	add.s32 	%r43, %r22, 32;
	mov.u64 	%rd63, %rd10;
$L__BB0_9:
	setp.eq.s64 	%p7, %rd62, -1;
	@%p7 bra 	$L__BB0_11;
	ld.shared.v4.f32 	{%f149, %f150, %f151, %f152}, [%r43+-32];
	sub.f32 	%f153, %f149, %f345;
	sub.f32 	%f154, %f150, %f344;
	sub.f32 	%f155, %f151, %f343;
	mul.f32 	%f156, %f153, %f153;
	fma.rn.f32 	%f157, %f154, %f154, %f156;
	fma.rn.f32 	%f158, %f155, %f155, %f157;
	rsqrt.approx.f32 	%f159, %f158;
	div.approx.f32 	%f160, %f159, %f158;
	mul.f32 	%f161, %f152, %f160;
	fma.rn.f32 	%f354, %f161, %f153, %f354;
	fma.rn.f32 	%f353, %f161, %f154, %f353;
	fma.rn.f32 	%f352, %f161, %f155, %f352;
$L__BB0_11:
	setp.eq.s64 	%p8, %rd62, 0;
	@%p8 bra 	$L__BB0_13;
	ld.shared.v4.f32 	{%f162, %f163, %f164, %f165}, [%r43+-16];
	sub.f32 	%f166, %f162, %f345;
	sub.f32 	%f167, %f163, %f344;
	sub.f32 	%f168, %f164, %f343;
	mul.f32 	%f169, %f166, %f166;
	fma.rn.f32 	%f170, %f167, %f167, %f169;
	fma.rn.f32 	%f171, %f168, %f168, %f170;
	rsqrt.approx.f32 	%f172, %f171;
	div.approx.f32 	%f173, %f172, %f171;
	mul.f32 	%f174, %f165, %f173;
	fma.rn.f32 	%f354, %f174, %f166, %f354;
	fma.rn.f32 	%f353, %f174, %f167, %f353;
	fma.rn.f32 	%f352, %f174, %f168, %f352;
$L__BB0_13:
	setp.eq.s64 	%p9, %rd62, 1;
	@%p9 bra 	$L__BB0_15;
	ld.shared.v4.f32 	{%f175, %f176, %f177, %f178}, [%r43];
	sub.f32 	%f179, %f175, %f345;
	sub.f32 	%f180, %f176, %f344;
	sub.f32 	%f181, %f177, %f343;
	mul.f32 	%f182, %f179, %f179;
	fma.rn.f32 	%f183, %f180, %f180, %f182;
	fma.rn.f32 	%f184, %f181, %f181, %f183;
	rsqrt.approx.f32 	%f185, %f184;
	div.approx.f32 	%f186, %f185, %f184;
	mul.f32 	%f187, %f178, %f186;
	fma.rn.f32 	%f354, %f187, %f179, %f354;
	fma.rn.f32 	%f353, %f187, %f180, %f353;
	fma.rn.f32 	%f352, %f187, %f181, %f352;
$L__BB0_15:
	setp.eq.s64 	%p10, %rd62, 2;
	@%p10 bra 	$L__BB0_17;
	ld.shared.v4.f32 	{%f188, %f189, %f190, %f191}, [%r43+16];
	sub.f32 	%f192, %f188, %f345;
	sub.f32 	%f193, %f189, %f344;
	sub.f32 	%f194, %f190, %f343;
	mul.f32 	%f195, %f192, %f192;
	fma.rn.f32 	%f196, %f193, %f193, %f195;
	fma.rn.f32 	%f197, %f194, %f194, %f196;
	rsqrt.approx.f32 	%f198, %f197;
	div.approx.f32 	%f199, %f198, %f197;
	mul.f32 	%f200, %f191, %f199;
	fma.rn.f32 	%f354, %f200, %f192, %f354;
	fma.rn.f32 	%f353, %f200, %f193, %f353;
	fma.rn.f32 	%f352, %f200, %f194, %f352;
$L__BB0_17:
	add.s64 	%rd63, %rd63, -4;
	add.s64 	%rd62, %rd62, -4;
	add.s32 	%r43, %r43, 64;
	setp.ne.s64 	%p11, %rd63, 0;
	mov.u64 	%rd64, %rd10;
	@%p11 bra 	$L__BB0_9;
$L__BB0_18:
	cvt.u64.u32 	%rd37, %r1;
	and.b64  	%rd19, %rd37, 3;
	setp.eq.s64 	%p12, %rd19, 0;
	@%p12 bra 	$L__BB0_26;
	cvt.u64.u32 	%rd38, %r19;
	add.s64 	%rd20, %rd64, %rd38;
	setp.eq.s64 	%p13, %rd20, %rd3;
	cvt.u32.u64 	%r27, %rd64;
	shl.b32 	%r28, %r27, 4;
	mov.u32 	%r29, _ZZ4My_aPfmPKfiPK4BodyfE11SharedBlock;
	add.s32 	%r6, %r29, %r28;
	@%p13 bra 	$L__BB0_21;
	ld.shared.v4.f32 	{%f201, %f202, %f203, %f204}, [%r6];
	sub.f32 	%f205, %f201, %f345;
	sub.f32 	%f206, %f202, %f344;
	sub.f32 	%f207, %f203, %f343;
	mul.f32 	%f208, %f205, %f205;
	fma.rn.f32 	%f209, %f206, %f206, %f208;
	fma.rn.f32 	%f210, %f207, %f207, %f209;
	rsqrt.approx.f32 	%f211, %f210;
	div.approx.f32 	%f212, %f211, %f210;
	mul.f32 	%f213, %f204, %f212;
	fma.rn.f32 	%f354, %f213, %f205, %f354;
	fma.rn.f32 	%f353, %f213, %f206, %f353;
	fma.rn.f32 	%f352, %f213, %f207, %f352;
$L__BB0_21:
	setp.eq.s64 	%p14, %rd19, 1;
	@%p14 bra 	$L__BB0_26;
	add.s64 	%rd39, %rd20, 1;
	setp.eq.s64 	%p15, %rd39, %rd3;
	@%p15 bra 	$L__BB0_24;
	ld.shared.v4.f32 	{%f214, %f215, %f216, %f217}, [%r6+16];
	sub.f32 	%f218, %f214, %f345;
	sub.f32 	%f219, %f215, %f344;
	sub.f32 	%f220, %f216, %f343;
	mul.f32 	%f221, %f218, %f218;
	fma.rn.f32 	%f222, %f219, %f219, %f221;
	fma.rn.f32 	%f223, %f220, %f220, %f222;
	rsqrt.approx.f32 	%f224, %f223;
	div.approx.f32 	%f225, %f224, %f223;
	mul.f32 	%f226, %f217, %f225;
	fma.rn.f32 	%f354, %f226, %f218, %f354;
	fma.rn.f32 	%f353, %f226, %f219, %f353;
	fma.rn.f32 	%f352, %f226, %f220, %f352;
$L__BB0_24:
	setp.eq.s64 	%p16, %rd19, 2;
	add.s64 	%rd40, %rd20, 2;
	setp.eq.s64 	%p17, %rd40, %rd3;
	or.pred  	%p18, %p16, %p17;
	@%p18 bra 	$L__BB0_26;
	ld.shared.v4.f32 	{%f227, %f228, %f229, %f230}, [%r6+32];
	sub.f32 	%f231, %f227, %f345;
	sub.f32 	%f232, %f228, %f344;
	sub.f32 	%f233, %f229, %f343;
	mul.f32 	%f234, %f231, %f231;
	fma.rn.f32 	%f235, %f232, %f232, %f234;
	fma.rn.f32 	%f236, %f233, %f233, %f235;
	rsqrt.approx.f32 	%f237, %f236;
	div.approx.f32 	%f238, %f237, %f236;
	mul.f32 	%f239, %f230, %f238;
	fma.rn.f32 	%f354, %f239, %f231, %f354;
	fma.rn.f32 	%f353, %f239, %f232, %f353;
	fma.rn.f32 	%f352, %f239, %f233, %f352;
$L__BB0_26:
	bar.sync 	0;
	add.s32 	%r42, %r42, 1;
	cvt.u64.u32 	%rd41, %r42;
	setp.gt.u64 	%p19, %rd60, %rd41;
	@%p19 bra 	$L__BB0_7;
	mul.f32 	%f378, %f354, 0f2E92ACC3;
	mul.f32 	%f377, %f353, 0f2E92ACC3;
	mul.f32 	%f376, %f352, 0f2E92ACC3;
$L__BB0_28:
	setp.gt.u32 	%p20, %r1, %r12;
	fma.rn.f32 	%f71, %f137, %f342, %f345;
	fma.rn.f32 	%f72, %f137, %f341, %f344;
	fma.rn.f32 	%f73, %f137, %f340, %f343;
	st.global.f32 	[%rd42], %f1;
	st.global.f32 	[%rd42+4], %f71;
	st.global.f32 	[%rd42+16], %f342;
	st.global.f32 	[%rd42+8], %f72;
	st.global.f32 	[%rd42+20], %f341;
	st.global.f32 	[%rd42+12], %f73;
	st.global.f32 	[%rd42+24], %f340;
	bar.sync 	0;
	mov.f32 	%f409, 0f00000000;
	mov.f32 	%f410, %f409;
	mov.f32 	%f411, %f409;
	@%p20 bra 	$L__BB0_51;
	mov.b32 	%r44, 0;
	mov.f32 	%f385, 0f00000000;
	mov.f32 	%f386, %f385;
	mov.f32 	%f387, %f385;
$L__BB0_30:
	setp.lt.u32 	%p21, %r1, 4;
	mul.lo.s32 	%r31, %r44, %r1;
	add.s32 	%r32, %r31, %r2;
	mul.wide.u32 	%rd44, %r32, 28;
	add.s64 	%rd45, %rd1, %rd44;
	ld.global.f32 	%f242, [%rd45];
	ld.global.f32 	%f243, [%rd45+4];
	ld.global.f32 	%f244, [%rd45+8];
	ld.global.f32 	%f245, [%rd45+12];
	st.shared.v4.f32 	[%r35], {%f243, %f244, %f245, %f242};
	bar.sync 	0;
	cvt.u64.u32 	%rd21, %r31;
	mov.b64 	%rd66, 0;
	@%p21 bra 	$L__BB0_41;
	mov.b64 	%rd65, 0;
$L__BB0_32:
	add.s64 	%rd23, %rd65, %rd21;
	setp.eq.s64 	%p22, %rd23, %rd3;
	cvt.u32.u64 	%r36, %rd65;
	shl.b32 	%r37, %r36, 4;
	add.s32 	%r9, %r34, %r37;
	@%p22 bra 	$L__BB0_34;
	ld.shared.v4.f32 	{%f246, %f247, %f248, %f249}, [%r9];
	sub.f32 	%f250, %f246, %f71;
	sub.f32 	%f251, %f247, %f72;
	sub.f32 	%f252, %f248, %f73;
	mul.f32 	%f253, %f251, %f251;
	fma.rn.f32 	%f254, %f250, %f250, %f253;
	fma.rn.f32 	%f255, %f252, %f252, %f254;
	rsqrt.approx.f32 	%f256, %f255;
	div.approx.f32 	%f257, %f256, %f255;
	mul.f32 	%f258, %f249, %f257;
	fma.rn.f32 	%f387, %f258, %f250, %f387;
	fma.rn.f32 	%f386, %f258, %f251, %f386;
	fma.rn.f32 	%f385, %f258, %f252, %f385;
$L__BB0_34:
	add.s64 	%rd47, %rd23, 1;
	setp.eq.s64 	%p23, %rd47, %rd3;
	@%p23 bra 	$L__BB0_36;
	ld.shared.v4.f32 	{%f259, %f260, %f261, %f262}, [%r9+16];
	sub.f32 	%f263, %f259, %f71;
	sub.f32 	%f264, %f260, %f72;
	sub.f32 	%f265, %f261, %f73;
	mul.f32 	%f266, %f264, %f264;
	fma.rn.f32 	%f267, %f263, %f263, %f266;
	fma.rn.f32 	%f268, %f265, %f265, %f267;
	rsqrt.approx.f32 	%f269, %f268;
	div.approx.f32 	%f270, %f269, %f268;
	mul.f32 	%f271, %f262, %f270;
	fma.rn.f32 	%f387, %f271, %f263, %f387;
	fma.rn.f32 	%f386, %f271, %f264, %f386;
	fma.rn.f32 	%f385, %f271, %f265, %f385;
$L__BB0_36:
	add.s64 	%rd48, %rd23, 2;
	setp.eq.s64 	%p24, %rd48, %rd3;
	@%p24 bra 	$L__BB0_38;
	ld.shared.v4.f32 	{%f272, %f273, %f274, %f275}, [%r9+32];
	sub.f32 	%f276, %f272, %f71;
	sub.f32 	%f277, %f273, %f72;
	sub.f32 	%f278, %f274, %f73;
	mul.f32 	%f279, %f277, %f277;
	fma.rn.f32 	%f280, %f276, %f276, %f279;
	fma.rn.f32 	%f281, %f278, %f278, %f280;
	rsqrt.approx.f32 	%f282, %f281;
	div.approx.f32 	%f283, %f282, %f281;
	mul.f32 	%f284, %f275, %f283;
	fma.rn.f32 	%f387, %f284, %f276, %f387;
	fma.rn.f32 	%f386, %f284, %f277, %f386;
	fma.rn.f32 	%f385, %f284, %f278, %f385;
$L__BB0_38:
	add.s64 	%rd49, %rd23, 3;
	setp.eq.s64 	%p25, %rd49, %rd3;
	@%p25 bra 	$L__BB0_40;
	ld.shared.v4.f32 	{%f285, %f286, %f287, %f288}, [%r9+48];
	sub.f32 	%f289, %f285, %f71;
	sub.f32 	%f290, %f286, %f72;
	sub.f32 	%f291, %f287, %f73;
	mul.f32 	%f292, %f290, %f290;
	fma.rn.f32 	%f293, %f289, %f289, %f292;
	fma.rn.f32 	%f294, %f291, %f291, %f293;
	rsqrt.approx.f32 	%f295, %f294;
	div.approx.f32 	%f296, %f295, %f294;
	mul.f32 	%f297, %f288, %f296;
	fma.rn.f32 	%f387, %f297, %f289, %f387;
	fma.rn.f32 	%f386, %f297, %f290, %f386;
	fma.rn.f32 	%f385, %f297, %f291, %f385;
$L__BB0_40:
	add.s64 	%rd65, %rd65, 4;
	setp.ne.s64 	%p26, %rd65, %rd10;
	mov.u64 	%rd66, %rd10;
	@%p26 bra 	$L__BB0_32;
$L__BB0_41:
	cvt.u64.u32 	%rd50, %r1;
	and.b64  	%rd51, %rd50, 3;
	setp.eq.s64 	%p27, %rd51, 0;
	@%p27 bra 	$L__BB0_49;
	add.s64 	%rd26, %rd66, %rd21;
	setp.eq.s64 	%p28, %rd26, %rd3;
	cvt.u32.u64 	%r39, %rd66;
	shl.b32 	%r40, %r39, 4;
	add.s32 	%r10, %r34, %r40;
	@%p28 bra 	$L__BB0_44;
	ld.shared.v4.f32 	{%f298, %f299, %f300, %f301}, [%r10];
	sub.f32 	%f302, %f298, %f71;
	sub.f32 	%f303, %f299, %f72;
	sub.f32 	%f304, %f300, %f73;
	mul.f32 	%f305, %f303, %f303;
	fma.rn.f32 	%f306, %f302, %f302, %f305;
	fma.rn.f32 	%f307, %f304, %f304, %f306;
	rsqrt.approx.f32 	%f308, %f307;
	div.approx.f32 	%f309, %f308, %f307;
	mul.f32 	%f310, %f301, %f309;
	fma.rn.f32 	%f387, %f310, %f302, %f387;
	fma.rn.f32 	%f386, %f310, %f303, %f386;
	fma.rn.f32 	%f385, %f310, %f304, %f385;
$L__BB0_44:
	cvt.u64.u32 	%rd52, %r1;
	and.b64  	%rd53, %rd52, 3;
	setp.eq.s64 	%p29, %rd53, 1;
	@%p29 bra 	$L__BB0_49;
	add.s64 	%rd54, %rd26, 1;
	setp.eq.s64 	%p30, %rd54, %rd3;
	@%p30 bra 	$L__BB0_47;
	ld.shared.v4.f32 	{%f311, %f312, %f313, %f314}, [%r10+16];
	sub.f32 	%f315, %f311, %f71;
	sub.f32 	%f316, %f312, %f72;
	sub.f32 	%f317, %f313, %f73;
	mul.f32 	%f318, %f316, %f316;
	fma.rn.f32 	%f319, %f315, %f315, %f318;
	fma.rn.f32 	%f320, %f317, %f317, %f319;
	rsqrt.approx.f32 	%f321, %f320;
	div.approx.f32 	%f322, %f321, %f320;
	mul.f32 	%f323, %f314, %f322;
	fma.rn.f32 	%f387, %f323, %f315, %f387;
	fma.rn.f32 	%f386, %f323, %f316, %f386;
	fma.rn.f32 	%f385, %f323, %f317, %f385;
$L__BB0_47:
	cvt.u64.u32 	%rd55, %r1;
	and.b64  	%rd56, %rd55, 3;
	setp.eq.s64 	%p31, %rd56, 2;
	add.s64 	%rd57, %rd26, 2;
	setp.eq.s64 	%p32, %rd57, %rd3;
	or.pred  	%p33, %p31, %p32;
	@%p33 bra 	$L__BB0_49;
	ld.shared.v4.f32 	{%f324, %f325, %f326, %f327}, [%r10+32];
	sub.f32 	%f328, %f324, %f71;
	sub.f32 	%f329, %f325, %f72;
	sub.f32 	%f330, %f326, %f73;
	mul.f32 	%f331, %f329, %f329;
	fma.rn.f32 	%f332, %f328, %f328, %f331;
	fma.rn.f32 	%f333, %f330, %f330, %f332;
	rsqrt.approx.f32 	%f334, %f333;
	div.approx.f32 	%f335, %f334, %f333;
	mul.f32 	%f336, %f327, %f335;
	fma.rn.f32 	%f387, %f336, %f328, %f387;
	fma.rn.f32 	%f386, %f336, %f329, %f386;
	fma.rn.f32 	%f385, %f336, %f330, %f385;
$L__BB0_49:
	bar.sync 	0;
	add.s32 	%r44, %r44, 1;
	cvt.u64.u32 	%rd58, %r44;
	setp.gt.u64 	%p34, %rd60, %rd58;
	@%p34 bra 	$L__BB0_30;
	mul.f32 	%f411, %f387, 0f2E92ACC3;
	mul.f32 	%f410, %f386, 0f2E92ACC3;
	mul.f32 	%f409, %f385, 0f2E92ACC3;
$L__BB0_51:
	cvt.f64.f32 	%fd1, %f342;
	cvt.f64.f32 	%fd2, %f378;
	fma.rn.f64 	%fd5, %fd4, %fd2, %fd1;
	cvt.f64.f32 	%fd6, %f345;
	fma.rn.f64 	%fd7, %fd5, %fd3, %fd6;
	cvt.rn.f32.f64 	%f345, %fd7;
	add.f32 	%f337, %f378, %f411;
	cvt.f64.f32 	%fd8, %f337;
	fma.rn.f64 	%fd9, %fd4, %fd8, %fd1;
	cvt.rn.f32.f64 	%f342, %fd9;
	cvt.f64.f32 	%fd10, %f341;
	cvt.f64.f32 	%fd11, %f377;
	fma.rn.f64 	%fd12, %fd4, %fd11, %fd10;
	cvt.f64.f32 	%fd13, %f344;
	fma.rn.f64 	%fd14, %fd12, %fd3, %fd13;
	cvt.rn.f32.f64 	%f344, %fd14;
	add.f32 	%f338, %f377, %f410;
	cvt.f64.f32 	%fd15, %f338;
	fma.rn.f64 	%fd16, %fd4, %fd15, %fd10;
	cvt.rn.f32.f64 	%f341, %fd16;
	cvt.f64.f32 	%fd17, %f340;
	cvt.f64.f32 	%fd18, %f376;
	fma.rn.f64 	%fd19, %fd4, %fd18, %fd17;
	cvt.f64.f32 	%fd20, %f343;
	fma.rn.f64 	%fd21, %fd19, %fd3, %fd20;
	cvt.rn.f32.f64 	%f343, %fd21;
	add.f32 	%f339, %f376, %f409;
	cvt.f64.f32 	%fd22, %f339;
	fma.rn.f64 	%fd23, %fd4, %fd22, %fd17;
	cvt.rn.f32.f64 	%f340, %fd23;
	mad.lo.s64 	%rd59, %rd3, 28, %rd1;
	st.global.f32 	[%rd59], %f1;
	st.global.f32 	[%rd59+4], %f345;
	st.global.f32 	[%rd59+16], %f342;
	st.global.f32 	[%rd59+8], %f344;
	st.global.f32 	[%rd59+20], %f341;
	st.global.f32 	[%rd59+12], %f343;
	st.global.f32 	[%rd59+24], %f340;
	bar.sync 	0;
	add.s64 	%rd27, %rd61, 1;
	setp.lt.u64 	%p35, %rd61, %rd29;
	mov.u64 	%rd61, %rd27;
	@%p35 bra 	$L__BB0_5;
$L__BB0_52:
	ret;

}


// ===== COMPILED SASS (sm_100) =====

	.target	sm_100

	.elftype	@"ET_EXEC"


//--------------------- .note.nv.tkinfo           --------------------------
	.section	.note.nv.tkinfo,"",@"SHT_NOTE"
	.sectionflags	@"SHF_NOTE_NV_TKINFO"
	.tkinfo
        /*0018*/ 	.word	0x00000002
        /*0030*/ 	.string	""
        /*0030*/ 	.string	"ptxas"
        /*0030*/ 	.string	"Cuda compilation tools, release 13.0, V13.0.88"
        /*0030*/ 	.string	"Build cuda_13.0.r13.0/compiler.36424714_0"
        /*0030*/ 	.string	"-arch sm_100 -m 64 "



//--------------------- .note.nv.cuinfo           --------------------------
	.section	.note.nv.cuinfo,"",@"SHT_NOTE"
	.sectionflags	@"SHF_NOTE_NV_CUINFO"
        /*0018*/ 	.short	0x0002
        /*001a*/ 	.short	0x0064
        /*001c*/ 	.short	0x0082
	.zero		2


//--------------------- .nv.info                  --------------------------
	.section	.nv.info,"",@"SHT_CUDA_INFO"
	.align	4


	//----- nvinfo : EIATTR_REGCOUNT
	.align		4
        /*0000*/ 	.byte	0x04, 0x2f
        /*0002*/ 	.short	(.L_1 - .L_0)
	.align		4
.L_0:
        /*0004*/ 	.word	index@(_Z8simulateiP4Bodyfi)
        /*0008*/ 	.word	0x00000022


	//----- nvinfo : EIATTR_FRAME_SIZE
	.align		4
.L_1:
        /*000c*/ 	.byte	0x04, 0x11
        /*000e*/ 	.short	(.L_3 - .L_2)
	.align		4
.L_2:
        /*0010*/ 	.word	index@($__internal_1_$__cuda_sm20_rcp_rn_f32_slowpath)
        /*0014*/ 	.word	0x00000000


	//----- nvinfo : EIATTR_FRAME_SIZE
	.align		4
.L_3:
        /*0018*/ 	.byte	0x04, 0x11
        /*001a*/ 	.short	(.L_5 - .L_4)
	.align		4
.L_4:
        /*001c*/ 	.word	index@($__internal_0_$__cuda_sm20_div_u64)
        /*0020*/ 	.word	0x00000000


	//----- nvinfo : EIATTR_FRAME_SIZE
	.align		4
.L_5:
        /*0024*/ 	.byte	0x04, 0x11
        /*0026*/ 	.short	(.L_7 - .L_6)
	.align		4
.L_6:
        /*0028*/ 	.word	index@(_Z8simulateiP4Bodyfi)
        /*002c*/ 	.word	0x00000000


	//----- nvinfo : EIATTR_MIN_STACK_SIZE
	.align		4
.L_7:
        /*0030*/ 	.byte	0x04, 0x12
        /*0032*/ 	.short	(.L_9 - .L_8)
	.align		4
.L_8:
        /*0034*/ 	.word	index@(_Z8simulateiP4Bodyfi)
        /*0038*/ 	.word	0x00000000
.L_9:


//--------------------- .nv.compat                --------------------------
	.section	.nv.compat,"",@"SHT_CUDA_COMPAT_INFO"
	.align	4
        /*0000*/ 	.byte	0x02, 0x09, 0x00, 0x00, 0x02, 0x02, 0x01, 0x00, 0x02, 0x05, 0x05, 0x00, 0x03, 0x07, 0x01, 0x01
        /*0010*/ 	.byte	0x02, 0x03, 0x00, 0x00, 0x02, 0x06, 0x01, 0x00, 0x04, 0x0b, 0x08, 0x00, 0x01, 0x00, 0x00, 0x00
        /*0020*/ 	.byte	0x00, 0x00, 0x00, 0x00


//--------------------- .nv.info._Z8simulateiP4Bodyfi --------------------------
	.section	.nv.info._Z8simulateiP4Bodyfi,"",@"SHT_CUDA_INFO"
	.sectionflags	@""
	.align	4


	//----- nvinfo : EIATTR_CUDA_API_VERSION
	.align		4
        /*0000*/ 	.byte	0x04, 0x37
        /*0002*/ 	.short	(.L_11 - .L_10)
.L_10:
        /*0004*/ 	.word	0x00000082


	//----- nvinfo : EIATTR_KPARAM_INFO
	.align		4
.L_11:
        /*0008*/ 	.byte	0x04, 0x17
        /*000a*/ 	.short	(.L_13 - .L_12)
.L_12:
        /*000c*/ 	.word	0x00000000
        /*0010*/ 	.short	0x0003
        /*0012*/ 	.short	0x0014
        /*0014*/ 	.byte	0x00, 0xf0, 0x11, 0x00


	//----- nvinfo : EIATTR_KPARAM_INFO
	.align		4
.L_13:
        /*0018*/ 	.byte	0x04, 0x17
        /*001a*/ 	.short	(.L_15 - .L_14)
.L_14:
        /*001c*/ 	.word	0x00000000
        /*0020*/ 	.short	0x0002
        /*0022*/ 	.short	0x0010
        /*0024*/ 	.byte	0x00, 0xf0, 0x11, 0x00


	//----- nvinfo : EIATTR_KPARAM_INFO
	.align		4
.L_15:
        /*0028*/ 	.byte	0x04, 0x17
        /*002a*/ 	.short	(.L_17 - .L_16)
.L_16:
        /*002c*/ 	.word	0x00000000
        /*0030*/ 	.short	0x0001
        /*0032*/ 	.short	0x0008
        /*0034*/ 	.byte	0x00, 0xf5, 0x21, 0x00


	//----- nvinfo : EIATTR_KPARAM_INFO
	.align		4
.L_17:
        /*0038*/ 	.byte	0x04, 0x17
        /*003a*/ 	.short	(.L_19 - .L_18)
.L_18:
        /*003c*/ 	.word	0x00000000
        /*0040*/ 	.short	0x0000
        /*0042*/ 	.short	0x0000
        /*0044*/ 	.byte	0x00, 0xf0, 0x11, 0x00


	//----- nvinfo : EIATTR_SPARSE_MMA_MASK
	.align		4
.L_19:
        /*0048*/ 	.byte	0x03, 0x50
        /*004a*/ 	.short	0x0000


	//----- nvinfo : EIATTR_MAXREG_COUNT
	.align		4
        /*004c*/ 	.byte	0x03, 0x1b
        /*004e*/ 	.short	0x00ff


	//----- nvinfo : EIATTR_NUM_BARRIERS
	.align		4
        /*0050*/ 	.byte	0x02, 0x4c
        /*0052*/ 	.byte	0x01
	.zero		1


	//----- nvinfo : EIATTR_MERCURY_ISA_VERSION
	.align		4
        /*0054*/ 	.byte	0x03, 0x5f
        /*0056*/ 	.short	0x0101


	//----- nvinfo : EIATTR_VRC_CTA_INIT_COUNT
	.align		4
        /*0058*/ 	.byte	0x02, 0x4a
	.zero		1
	.zero		1


	//----- nvinfo : EIATTR_EXIT_INSTR_OFFSETS
	.align		4
        /*005c*/ 	.byte	0x04, 0x1c
        /*005e*/ 	.short	(.L_21 - .L_20)


	//   ....[0]....
.L_20:
        /*0060*/ 	.word	0x000001c0


	//   ....[1]....
        /*0064*/ 	.word	0x00002530


	//----- nvinfo : EIATTR_CRS_STACK_SIZE
	.align		4
.L_21:
        /*0068*/ 	.byte	0x04, 0x1e
        /*006a*/ 	.short	(.L_23 - .L_22)
.L_22:
        /*006c*/ 	.word	0x00000000


	//----- nvinfo : EIATTR_CBANK_PARAM_SIZE
	.align		4
.L_23:
        /*0070*/ 	.byte	0x03, 0x19
        /*0072*/ 	.short	0x0018


	//----- nvinfo : EIATTR_PARAM_CBANK
	.align		4
        /*0074*/ 	.byte	0x04, 0x0a
        /*0076*/ 	.short	(.L_25 - .L_24)
	.align		4
.L_24:
        /*0078*/ 	.word	index@(.nv.constant0._Z8simulateiP4Bodyfi)
        /*007c*/ 	.short	0x0380
        /*007e*/ 	.short	0x0018


	//----- nvinfo : EIATTR_SW_WAR
	.align		4
.L_25:
        /*0080*/ 	.byte	0x04, 0x36
        /*0082*/ 	.short	(.L_27 - .L_26)
.L_26:
        /*0084*/ 	.word	0x00000008
.L_27:


//--------------------- .nv.callgraph             --------------------------
	.section	.nv.callgraph,"",@"SHT_CUDA_CALLGRAPH"
	.align	4
	.sectionentsize	8
	.align		4
        /*0000*/ 	.word	0x00000000
	.align		4
        /*0004*/ 	.word	0xffffffff
	.align		4
        /*0008*/ 	.word	0x00000000
	.align		4
        /*000c*/ 	.word	0xfffffffe
	.align		4
        /*0010*/ 	.word	0x00000000
	.align		4
        /*0014*/ 	.word	0xfffffffd
	.align		4
        /*0018*/ 	.word	0x00000000
	.align		4
        /*001c*/ 	.word	0xfffffffc


//--------------------- .text._Z8simulateiP4Bodyfi --------------------------
	.section	.text._Z8simulateiP4Bodyfi,"ax",@progbits
	.align	128
        .global         _Z8simulateiP4Bodyfi
        .type           _Z8simulateiP4Bodyfi,@function
        .size           _Z8simulateiP4Bodyfi,(.L_x_46 - _Z8simulateiP4Bodyfi)
        .other          _Z8simulateiP4Bodyfi,@"STO_CUDA_ENTRY STV_DEFAULT"
_Z8simulateiP4Bodyfi:
.text._Z8simulateiP4Bodyfi:
[----:B------:R-:W-:Y:S08]  /*0000*/  LDC R1, c[0x0][0x37c] ;  /* 0x0000df00ff017b82 */ /* 0x000ff00000000800 */
[----:B------:R-:W0:Y:S01]  /*0010*/  LDC R5, c[0x0][0x390] ;  /* 0x0000e400ff057b82 */ /* 0x000e220000000800 */
[----:B------:R-:W1:Y:S01]  /*0020*/  LDCU.64 UR14, c[0x0][0x358] ;  /* 0x00006b00ff0e77ac */ /* 0x000e620008000a00 */
[----:B0-----:R-:W-:-:S04]  /*0030*/  IADD3 R0, PT, PT, R5, 0x1800000, RZ ;  /* 0x0180000005007810 */ /* 0x001fc80007ffe0ff */
[----:B------:R-:W-:-:S04]  /*0040*/  LOP3.LUT R0, R0, 0x7f800000, RZ, 0xc0, !PT ;  /* 0x7f80000000007812 */ /* 0x000fc800078ec0ff */
[----:B------:R-:W-:-:S13]  /*0050*/  ISETP.GT.U32.AND P0, PT, R0, 0x1ffffff, PT ;  /* 0x01ffffff0000780c */ /* 0x000fda0003f04070 */
[----:B-1----:R-:W-:Y:S05]  /*0060*/  @P0 BRA `(.L_x_0) ;  /* 0x00000000000c0947 */ /* 0x002fea0003800000 */
[----:B------:R-:W-:-:S07]  /*0070*/  MOV R2, 0x90 ;  /* 0x0000009000027802 */ /* 0x000fce0000000f00 */
[----:B------:R-:W-:Y:S05]  /*0080*/  CALL.REL.NOINC `($__internal_1_$__cuda_sm20_rcp_rn_f32_slowpath) ;  /* 0x0000002800507944 */ /* 0x000fea0003c00000 */
[----:B------:R-:W-:Y:S05]  /*0090*/  BRA `(.L_x_1) ;  /* 0x0000000000107947 */ /* 0x000fea0003800000 */
.L_x_0:
[----:B------:R-:W0:Y:S02]  /*00a0*/  MUFU.RCP R0, R5 ;  /* 0x0000000500007308 */ /* 0x000e240000001000 */
[----:B0-----:R-:W-:-:S04]  /*00b0*/  FFMA R2, R0, R5, -1 ;  /* 0xbf80000000027423 */ /* 0x001fc80000000005 */
[----:B------:R-:W-:-:S04]  /*00c0*/  FADD.FTZ R3, -R2, -RZ ;  /* 0x800000ff02037221 */ /* 0x000fc80000010100 */
[----:B------:R-:W-:-:S07]  /*00d0*/  FFMA R0, R0, R3, R0 ;  /* 0x0000000300007223 */ /* 0x000fce0000000000 */
.L_x_1:
[----:B------:R-:W-:Y:S01]  /*00e0*/  HFMA2 R3, -RZ, RZ, 1.75, 0 ;  /* 0x3f000000ff037431 */ /* 0x000fe200000001ff */
[----:B------:R-:W0:Y:S01]  /*00f0*/  S2R R15, SR_CTAID.X ;  /* 0x00000000000f7919 */ /* 0x000e220000002500 */
[----:B------:R-:W0:Y:S01]  /*0100*/  LDCU UR11, c[0x0][0x360] ;  /* 0x00006c00ff0b77ac */ /* 0x000e220008000800 */
[----:B------:R-:W1:Y:S02]  /*0110*/  LDCU UR6, c[0x0][0x380] ;  /* 0x00007000ff0677ac */ /* 0x000e640008000800 */
[----:B------:R-:W-:-:S05]  /*0120*/  LOP3.LUT R3, R3, 0x80000000, R0, 0xb8, !PT ;  /* 0x8000000003037812 */ /* 0x000fca00078eb800 */
[----:B------:R-:W-:Y:S02]  /*0130*/  FADD.RZ R3, R3, R0 ;  /* 0x0000000003037221 */ /* 0x000fe4000000c000 */
[----:B------:R-:W0:Y:S04]  /*0140*/  S2R R0, SR_TID.X ;  /* 0x0000000000007919 */ /* 0x000e280000002100 */
[----:B------:R-:W2:Y:S02]  /*0150*/  F2I.U64.TRUNC R2, R3 ;  /* 0x0000000300027311 */ /* 0x000ea4000020d800 */
[----:B--2---:R-:W-:Y:S02]  /*0160*/  R2UR UR12, R2 ;  /* 0x00000000020c72ca */ /* 0x004fe400000e0000 */
[----:B------:R-:W-:-:S11]  /*0170*/  R2UR UR13, R3 ;  /* 0x00000000030d72ca */ /* 0x000fd600000e0000 */
[----:B------:R-:W-:Y:S01]  /*0180*/  ISETP.NE.U32.AND P0, PT, RZ, UR12, PT ;  /* 0x0000000cff007c0c */ /* 0x000fe2000bf05070 */
[----:B0-----:R-:W-:-:S03]  /*0190*/  IMAD R15, R15, UR11, R0 ;  /* 0x0000000b0f0f7c24 */ /* 0x001fc6000f8e0200 */
[----:B------:R-:W-:-:S04]  /*01a0*/  ISETP.NE.AND.EX P0, PT, RZ, UR13, PT, P0 ;  /* 0x0000000dff007c0c */ /* 0x000fc8000bf05300 */
[----:B-1----:R-:W-:-:S13]  /*01b0*/  ISETP.GE.OR P0, PT, R15, UR6, !P0 ;  /* 0x000000060f007c0c */ /* 0x002fda000c706670 */
[----:B------:R-:W-:Y:S05]  /*01c0*/  @P0 EXIT ;  /* 0x000000000000094d */ /* 0x000fea0003800000 */
[----:B------:R-:W0:Y:S02]  /*01d0*/  LDC.64 R8, c[0x0][0x388] ;  /* 0x0000e200ff087b82 */ /* 0x000e240000000a00 */
[----:B0-----:R-:W-:-:S05]  /*01e0*/  IMAD.WIDE R8, R15, 0x1c, R8 ;  /* 0x0000001c0f087825 */ /* 0x001fca00078e0208 */
[----:B------:R0:W5:Y:S04]  /*01f0*/  LDG.E R14, desc[UR14][R8.64] ;  /* 0x0000000e080e7981 */ /* 0x000168000c1e1900 */
[----:B------:R0:W5:Y:S04]  /*0200*/  LDG.E R13, desc[UR14][R8.64+0x18] ;  /* 0x0000180e080d7981 */ /* 0x000168000c1e1900 */
[----:B------:R0:W5:Y:S04]  /*0210*/  LDG.E R12, desc[UR14][R8.64+0x14] ;  /* 0x0000140e080c7981 */ /* 0x000168000c1e1900 */
[----:B------:R0:W5:Y:S04]  /*0220*/  LDG.E R7, desc[UR14][R8.64+0x10] ;  /* 0x0000100e08077981 */ /* 0x000168000c1e1900 */
[----:B------:R0:W5:Y:S04]  /*0230*/  LDG.E R6, desc[UR14][R8.64+0xc] ;  /* 0x00000c0e08067981 */ /* 0x000168000c1e1900 */
[----:B------:R0:W5:Y:S04]  /*0240*/  LDG.E R2, desc[UR14][R8.64+0x8] ;  /* 0x0000080e08027981 */ /* 0x000168000c1e1900 */
[----:B------:R0:W5:Y:S01]  /*0250*/  LDG.E R3, desc[UR14][R8.64+0x4] ;  /* 0x0000040e08037981 */ /* 0x000162000c1e1900 */
[----:B------:R-:W-:Y:S01]  /*0260*/  USHF.R.S32.HI UR10, URZ, 0x1f, UR6 ;  /* 0x0000001fff0a7899 */ /* 0x000fe20008011406 */
[----:B------:R-:W-:-:S03]  /*0270*/  SHF.R.S32.HI R4, RZ, 0x1f, R15 ;  /* 0x0000001fff047819 */ /* 0x000fc6000001140f */
[----:B------:R-:W-:-:S09]  /*0280*/  UISETP.NE.U32.AND UP0, UPT, UR10, URZ, UPT ;  /* 0x000000ff0a00728c */ /* 0x000fd2000bf05070 */
[----:B0-----:R-:W-:Y:S05]  /*0290*/  BRA.U UP0, `(.L_x_2) ;  /* 0x0000000100587547 */ /* 0x001fea000b800000 */
[----:B------:R-:W0:Y:S01]  /*02a0*/  I2F.U32.RP R5, UR11 ;  /* 0x0000000b00057d06 */ /* 0x000e220008209000 */
[----:B------:R-:W-:Y:S01]  /*02b0*/  UMOV UR4, URZ ;  /* 0x000000ff00047c82 */ /* 0x000fe20008000000 */
[----:B------:R-:W-:-:S06]  /*02c0*/  UISETP.NE.U32.AND UP2, UPT, UR11, URZ, UPT ;  /* 0x000000ff0b00728c */ /* 0x000fcc000bf45070 */
[----:B0-----:R-:W0:Y:S02]  /*02d0*/  MUFU.RCP R5, R5 ;  /* 0x0000000500057308 */ /* 0x001e240000001000 */
[----:B0-----:R-:W-:-:S06]  /*02e0*/  IADD3 R8, PT, PT, R5, 0xffffffe, RZ ;  /* 0x0ffffffe05087810 */ /* 0x001fcc0007ffe0ff */
[----:B------:R-:W0:Y:S02]  /*02f0*/  F2I.FTZ.U32.TRUNC.NTZ R8, R8 ;  /* 0x0000000800087305 */ /* 0x000e24000021f000 */
[----:B0-----:R-:W-:-:S13]  /*0300*/  R2UR UR5, R8 ;  /* 0x00000000080572ca */ /* 0x001fda00000e0000 */
[----:B------:R-:W-:-:S04]  /*0310*/  UIADD3 UR7, UPT, UPT, URZ, -UR5, URZ ;  /* 0x80000005ff077290 */ /* 0x000fc8000fffe0ff */
[----:B------:R-:W-:-:S04]  /*0320*/  UIMAD UR7, UR7, UR11, URZ ;  /* 0x0000000b070772a4 */ /* 0x000fc8000f8e02ff */
[----:B------:R-:W-:-:S04]  /*0330*/  UIMAD.WIDE.U32 UR4, UR5, UR7, UR4 ;  /* 0x00000007050472a5 */ /* 0x000fc8000f8e0004 */
[----:B------:R-:W-:-:S07]  /*0340*/  UIMAD.WIDE.U32 UR4, UR5, UR6, URZ ;  /* 0x00000006050472a5 */ /* 0x000fce000f8e00ff */
[----:B------:R-:W-:Y:S02]  /*0350*/  UMOV UR4, UR5 ;  /* 0x0000000500047c82 */ /* 0x000fe40008000000 */
[----:B------:R-:W-:-:S04]  /*0360*/  UIADD3 UR5, UPT, UPT, -UR4, URZ, URZ ;  /* 0x000000ff04057290 */ /* 0x000fc8000fffe1ff */
[----:B------:R-:W-:-:S04]  /*0370*/  UIMAD UR5, UR11, UR5, UR6 ;  /* 0x000000050b0572a4 */ /* 0x000fc8000f8e0206 */
[----:B------:R-:W-:-:S11]  /*0380*/  UISETP.GE.U32.AND UP0, UPT, UR5, UR11, UPT ;  /* 0x0000000b0500728c */ /* 0x000fd6000bf06070 */
[----:B------:R-:W-:Y:S02]  /*0390*/  @UP0 UIADD3 UR5, UPT, UPT, UR5, -UR11, URZ ;  /* 0x8000000b05050290 */ /* 0x000fe4000fffe0ff */
[----:B------:R-:W-:Y:S02]  /*03a0*/  @UP0 UIADD3 UR4, UPT, UPT, UR4, 0x1, URZ ;  /* 0x0000000104040890 */ /* 0x000fe4000fffe0ff */
[----:B------:R-:W-:-:S03]  /*03b0*/  UISETP.GE.U32.AND UP1, UPT, UR5, UR11, UPT ;  /* 0x0000000b0500728c */ /* 0x000fc6000bf26070 */
[----:B------:R-:W-:-:S08]  /*03c0*/  UMOV UR5, URZ ;  /* 0x000000ff00057c82 */ /* 0x000fd00008000000 */
[----:B------:R-:W-:Y:S02]  /*03d0*/  @UP1 UIADD3 UR4, UPT, UPT, UR4, 0x1, URZ ;  /* 0x0000000104041890 */ /* 0x000fe4000fffe0ff */
[----:B------:R-:W-:Y:S01]  /*03e0*/  @!UP2 ULOP3.LUT UR4, URZ, UR11, URZ, 0x33, !UPT ;  /* 0x0000000bff04a292 */ /* 0x000fe2000f8e33ff */
[----:B------:R-:W-:Y:S11]  /*03f0*/  BRA `(.L_x_3) ;  /* 0x0000000000087947 */ /* 0x000ff60003800000 */
.L_x_2:
[----:B------:R-:W-:-:S07]  /*0400*/  MOV R10, 0x420 ;  /* 0x00000420000a7802 */ /* 0x000fce0000000f00 */
[----:B-----5:R-:W-:Y:S05]  /*0410*/  CALL.REL.NOINC `($__internal_0_$__cuda_sm20_div_u64) ;  /* 0x0000002000487944 */ /* 0x020fea0003c00000 */
.L_x_3:
[----:B------:R-:W0:Y:S01]  /*0420*/  S2UR UR16, SR_CgaCtaId ;  /* 0x00000000001079c3 */ /* 0x000e220000008800 */
[----:B------:R-:W1:Y:S01]  /*0430*/  LDCU UR7, c[0x0][0x390] ;  /* 0x00007200ff0777ac */ /* 0x000e620008000800 */
[----:B------:R-:W-:Y:S01]  /*0440*/  IMAD R9, R4, 0x1c, RZ ;  /* 0x0000001c04097824 */ /* 0x000fe200078e02ff */
[----:B------:R-:W-:Y:S01]  /*0450*/  UMOV UR6, 0x400 ;  /* 0x0000040000067882 */ /* 0x000fe20000000000 */
[----:B------:R-:W-:-:S04]  /*0460*/  ULOP3.LUT UR20, UR11, 0x7fc, URZ, 0xc0, !UPT ;  /* 0x000007fc0b147892 */ /* 0x000fc8000f8ec0ff */
[----:B------:R-:W2:Y:S01]  /*0470*/  LDC.64 R20, c[0x0][0x388] ;  /* 0x0000e200ff147b82 */ /* 0x000ea20000000a00 */
[----:B------:R-:W-:Y:S01]  /*0480*/  UMOV UR19, 0x1 ;  /* 0x0000000100137882 */ /* 0x000fe20000000000 */
[----:B------:R-:W-:Y:S01]  /*0490*/  UMOV UR10, URZ ;  /* 0x000000ff000a7c82 */ /* 0x000fe20008000000 */
[----:B-1----:R-:W1:Y:S01]  /*04a0*/  F2F.F64.F32 R26, UR7 ;  /* 0x00000007001a7d10 */ /* 0x002e620008201800 */
[----:B0-----:R-:W-:-:S06]  /*04b0*/  ULEA UR16, UR16, UR6, 0x18 ;  /* 0x0000000610107291 */ /* 0x001fcc000f8ec0ff */
[----:B------:R-:W-:Y:S01]  /*04c0*/  LEA R5, R0, UR16, 0x4 ;  /* 0x0000001000057c11 */ /* 0x000fe2000f8e20ff */
[----:B--2---:R-:W-:-:S05]  /*04d0*/  IMAD.WIDE.U32 R20, R15, 0x1c, R20 ;  /* 0x0000001c0f147825 */ /* 0x004fca00078e0014 */
[----:B-1----:R-:W-:-:S07]  /*04e0*/  IADD3 R21, PT, PT, R21, R9, RZ ;  /* 0x0000000915157210 */ /* 0x002fce0007ffe0ff */
.L_x_40:
[----:B------:R-:W0:Y:S01]  /*04f0*/  LDCU UR6, c[0x0][0x380] ;  /* 0x00007000ff0677ac */ /* 0x000e220008000800 */
[----:B------:R-:W-:Y:S01]  /*0500*/  HFMA2 R24, -RZ, RZ, 0, 0 ;  /* 0x00000000ff187431 */ /* 0x000fe200000001ff */
[----:B------:R-:W-:Y:S01]  /*0510*/  CS2R R22, SRZ ;  /* 0x0000000000167805 */ /* 0x000fe2000001ff00 */
[----:B0-----:R-:W-:-:S09]  /*0520*/  UISETP.GT.U32.AND UP0, UPT, UR11, UR6, UPT ;  /* 0x000000060b00728c */ /* 0x001fd2000bf04070 */
[----:B--2---:R-:W-:Y:S05]  /*0530*/  BRA.U UP0, `(.L_x_4) ;  /* 0x0000000d00847547 */ /* 0x004fea000b800000 */
[----:B------:R-:W-:Y:S02]  /*0540*/  MOV R24, RZ ;  /* 0x000000ff00187202 */ /* 0x000fe40000000f00 */
[----:B------:R-:W-:Y:S01]  /*0550*/  CS2R R22, SRZ ;  /* 0x0000000000167805 */ /* 0x000fe2000001ff00 */
[----:B------:R-:W-:-:S06]  /*0560*/  UMOV UR6, URZ ;  /* 0x000000ff00067c82 */ /* 0x000fcc0008000000 */
.L_x_21:
[----:B0-----:R-:W0:Y:S01]  /*0570*/  LDC.64 R16, c[0x0][0x388] ;  /* 0x0000e200ff107b82 */ /* 0x001e220000000a00 */
[----:B------:R-:W-:-:S06]  /*0580*/  UIMAD UR17, UR11, UR6, URZ ;  /* 0x000000060b1172a4 */ /* 0x000fcc000f8e02ff */
[----:B------:R-:W-:-:S05]  /*0590*/  IADD3 R5, PT, PT, R0, UR17, RZ ;  /* 0x0000001100057c10 */ /* 0x000fca000fffe0ff */
[----:B0-----:R-:W-:-:S05]  /*05a0*/  IMAD.WIDE.U32 R16, R5, 0x1c, R16 ;  /* 0x0000001c05107825 */ /* 0x001fca00078e0010 */
[----:B------:R-:W2:Y:S04]  /*05b0*/  LDG.E R11, desc[UR14][R16.64] ;  /* 0x0000000e100b7981 */ /* 0x000ea8000c1e1900 */
[----:B------:R-:W2:Y:S04]  /*05c0*/  LDG.E R8, desc[UR14][R16.64+0x4] ;  /* 0x0000040e10087981 */ /* 0x000ea8000c1e1900 */
[----:B------:R-:W2:Y:S04]  /*05d0*/  LDG.E R9, desc[UR14][R16.64+0x8] ;  /* 0x0000080e10097981 */ /* 0x000ea8000c1e1900 */
[----:B------:R-:W2:Y:S01]  /*05e0*/  LDG.E R10, desc[UR14][R16.64+0xc] ;  /* 0x00000c0e100a7981 */ /* 0x000ea2000c1e1900 */
[----:B------:R-:W0:Y:S01]  /*05f0*/  S2UR UR7, SR_CgaCtaId ;  /* 0x00000000000779c3 */ /* 0x000e220000008800 */
[----:B------:R-:W-:Y:S01]  /*0600*/  UMOV UR16, 0x400 ;  /* 0x0000040000107882 */ /* 0x000fe20000000000 */
[----:B------:R-:W-:Y:S01]  /*0610*/  UISETP.GE.U32.AND UP0, UPT, UR11, 0x4, UPT ;  /* 0x000000040b00788c */ /* 0x000fe2000bf06070 */
[----:B------:R-:W-:Y:S01]  /*0620*/  UMOV UR8, URZ ;  /* 0x000000ff00087c82 */ /* 0x000fe20008000000 */
[----:B0-----:R-:W-:-:S03]  /*0630*/  ULEA UR16, UR7, UR16, 0x18 ;  /* 0x0000001007107291 */ /* 0x001fc6000f8ec0ff */
[----:B------:R-:W-:-:S03]  /*0640*/  UMOV UR7, URZ ;  /* 0x000000ff00077c82 */ /* 0x000fc60008000000 */
[----:B------:R-:W-:-:S05]  /*0650*/  LEA R5, R0, UR16, 0x4 ;  /* 0x0000001000057c11 */ /* 0x000fca000f8e20ff */
[----:B--2---:R0:W-:Y:S01]  /*0660*/  STS.128 [R5], R8 ;  /* 0x0000000805007388 */ /* 0x0041e20000000c00 */
[----:B------:R-:W-:Y:S06]  /*0670*/  BAR.SYNC.DEFER_BLOCKING 0x0 ;  /* 0x0000000000007b1d */ /* 0x000fec0000010000 */
[----:B------:R-:W-:Y:S05]  /*0680*/  BRA.U !UP0, `(.L_x_5) ;  /* 0x0000000508ac7547 */ /* 0x000fea000b800000 */
[----:B------:R-:W-:Y:S02]  /*0690*/  ULOP3.LUT UR7, URZ, UR17, URZ, 0x33, !UPT ;  /* 0x00000011ff077292 */ /* 0x000fe4000f8e33ff */
[----:B------:R-:W-:Y:S01]  /*06a0*/  UIADD3 UR18, UPT, UPT, UR16, 0x20, URZ ;  /* 0x0000002010127890 */ /* 0x000fe2000fffe0ff */
[----:B------:R-:W-:-:S03]  /*06b0*/  UMOV UR9, UR20 ;  /* 0x0000001400097c82 */ /* 0x000fc60008000000 */
[----:B------:R-:W-:Y:S01]  /*06c0*/  IADD3 R17, P0, PT, R15, UR7, RZ ;  /* 0x000000070f117c10 */ /* 0x000fe2000ff1e0ff */
[----:B------:R-:W-:-:S03]  /*06d0*/  UMOV UR7, URZ ;  /* 0x000000ff00077c82 */ /* 0x000fc60008000000 */
[----:B------:R-:W-:-:S09]  /*06e0*/  IADD3.X R16, PT, PT, R4, -0x1, RZ, P0, !PT ;  /* 0xffffffff04107810 */ /* 0x000fd200007fe4ff */
.L_x_14:
[C---:B------:R-:W-:Y:S01]  /*06f0*/  ISETP.NE.U32.AND P2, PT, R17.reuse, -0x1, PT ;  /* 0xffffffff1100780c */ /* 0x040fe20003f45070 */
[----:B------:R-:W-:Y:S01]  /*0700*/  UIADD3 UR9, UP0, UPT, UR9, -0x4, URZ ;  /* 0xfffffffc09097890 */ /* 0x000fe2000ff1e0ff */
[C---:B------:R-:W-:Y:S01]  /*0710*/  ISETP.NE.U32.AND P0, PT, R17.reuse, RZ, PT ;  /* 0x000000ff1100720c */ /* 0x040fe20003f05070 */
[----:B------:R-:W-:Y:S01]  /*0720*/  BSSY.RECONVERGENT B0, `(.L_x_6) ;  /* 0x000001d000007945 */ /* 0x000fe20003800200 */
[C---:B------:R-:W-:Y:S01]  /*0730*/  ISETP.NE.AND.EX P2, PT, R16.reuse, -0x1, PT, P2 ;  /* 0xffffffff1000780c */ /* 0x040fe20003f45320 */
[----:B------:R-:W-:Y:S01]  /*0740*/  UIADD3.X UR7, UPT, UPT, UR7, -0x1, URZ, UP0, !UPT ;  /* 0xffffffff07077890 */ /* 0x000fe200087fe4ff */
[C---:B------:R-:W-:Y:S01]  /*0750*/  ISETP.NE.U32.AND P3, PT, R17.reuse, 0x1, PT ;  /* 0x000000011100780c */ /* 0x040fe20003f65070 */
[----:B------:R-:W-:Y:S01]  /*0760*/  UISETP.NE.U32.AND UP0, UPT, UR9, URZ, UPT ;  /* 0x000000ff0900728c */ /* 0x000fe2000bf05070 */
[----:B------:R-:W-:Y:S02]  /*0770*/  ISETP.NE.U32.AND P1, PT, R17, 0x2, PT ;  /* 0x000000021100780c */ /* 0x000fe40003f25070 */
[C---:B------:R-:W-:Y:S01]  /*0780*/  ISETP.NE.AND.EX P0, PT, R16.reuse, RZ, PT, P0 ;  /* 0x000000ff1000720c */ /* 0x040fe20003f05300 */
[----:B------:R-:W-:Y:S01]  /*0790*/  UISETP.NE.AND.EX UP0, UPT, UR7, URZ, UPT, UP0 ;  /* 0x000000ff0700728c */ /* 0x000fe2000bf05300 */
[----:B------:R-:W-:-:S02]  /*07a0*/  ISETP.NE.AND.EX P3, PT, R16, RZ, PT, P3 ;  /* 0x000000ff1000720c */ /* 0x000fc40003f65330 */
[----:B------:R-:W-:-:S03]  /*07b0*/  ISETP.NE.AND.EX P1, PT, R16, RZ, PT, P1 ;  /* 0x000000ff1000720c */ /* 0x000fc60003f25310 */
[----:B------:R-:W-:Y:S10]  /*07c0*/  @!P2 BRA `(.L_x_7) ;  /* 0x000000000048a947 */ /* 0x000ff40003800000 */
[----:B0-----:R-:W0:Y:S02]  /*07d0*/  LDS.128 R8, [UR18+-0x20] ;  /* 0xffffe012ff087984 */ /* 0x001e240008000c00 */
[----:B0----5:R-:W-:Y:S01]  /*07e0*/  FADD R19, R8, -R3 ;  /* 0x8000000308137221 */ /* 0x021fe20000000000 */
[----:B------:R-:W-:Y:S01]  /*07f0*/  FADD R8, R9, -R2 ;  /* 0x8000000209087221 */ /* 0x000fe20000000000 */
[----:B------:R-:W-:Y:S02]  /*0800*/  FADD R9, R10, -R6 ;  /* 0x800000060a097221 */ /* 0x000fe40000000000 */
[----:B------:R-:W-:-:S04]  /*0810*/  FMUL R25, R19, R19 ;  /* 0x0000001313197220 */ /* 0x000fc80000400000 */
[----:B------:R-:W-:-:S04]  /*0820*/  FFMA R10, R8, R8, R25 ;  /* 0x00000008080a7223 */ /* 0x000fc80000000019 */
[----:B------:R-:W-:-:S05]  /*0830*/  FFMA R10, R9, R9, R10 ;  /* 0x00000009090a7223 */ /* 0x000fca000000000a */
[----:B------:R-:W-:-:S13]  /*0840*/  FSETP.GEU.AND P2, PT, |R10|, 1.175494350822287508e-38, PT ;  /* 0x008000000a00780b */ /* 0x000fda0003f4e200 */
[----:B------:R-:W-:-:S04]  /*0850*/  @!P2 FMUL R10, R10, 16777216 ;  /* 0x4b8000000a0aa820 */ /* 0x000fc80000400000 */
[----:B------:R-:W0:Y:S08]  /*0860*/  MUFU.RSQ R18, R10 ;  /* 0x0000000a00127308 */ /* 0x000e300000001400 */
[----:B------:R-:W1:Y:S01]  /*0870*/  MUFU.RCP R25, R10 ;  /* 0x0000000a00197308 */ /* 0x000e620000001000 */
[----:B0-----:R-:W-:-:S04]  /*0880*/  @!P2 FMUL R18, R18, 4096 ;  /* 0x458000001212a820 */ /* 0x001fc80000400000 */
[----:B------:R-:W-:-:S04]  /*0890*/  @!P2 FMUL R18, R18, 16777216 ;  /* 0x4b8000001212a820 */ /* 0x000fc80000400000 */
[----:B-1----:R-:W-:-:S04]  /*08a0*/  FMUL R18, R25, R18 ;  /* 0x0000001219127220 */ /* 0x002fc80000400000 */
[----:B------:R-:W-:-:S04]  /*08b0*/  FMUL R11, R11, R18 ;  /* 0x000000120b0b7220 */ /* 0x000fc80000400000 */
[-C--:B------:R-:W-:Y:S01]  /*08c0*/  FFMA R22, R19, R11.reuse, R22 ;  /* 0x0000000b13167223 */ /* 0x080fe20000000016 */
[-C--:B------:R-:W-:Y:S01]  /*08d0*/  FFMA R23, R8, R11.reuse, R23 ;  /* 0x0000000b08177223 */ /* 0x080fe20000000017 */
[----:B------:R-:W-:-:S07]  /*08e0*/  FFMA R24, R9, R11, R24 ;  /* 0x0000000b09187223 */ /* 0x000fce0000000018 */
.L_x_7:
[----:B------:R-:W-:Y:S05]  /*08f0*/  BSYNC.RECONVERGENT B0 ;  /* 0x0000000000007941 */ /* 0x000fea0003800200 */
.L_x_6:
[----:B------:R-:W-:Y:S04]  /*0900*/  BSSY.RECONVERGENT B0, `(.L_x_8) ;  /* 0x0000014000007945 */ /* 0x000fe80003800200 */
[----:B------:R-:W-:Y:S05]  /*0910*/  @!P0 BRA `(.L_x_9) ;  /* 0x0000000000488947 */ /* 0x000fea0003800000 */
        /* <DEDUP_REMOVED lines=18> */
.L_x_9:
[----:B------:R-:W-:Y:S05]  /*0a40*/  BSYNC.RECONVERGENT B0 ;  /* 0x0000000000007941 */ /* 0x000fea0003800200 */
.L_x_8:
[----:B------:R-:W-:Y:S04]  /*0a50*/  BSSY.RECONVERGENT B0, `(.L_x_10) ;  /* 0x0000014000007945 */ /* 0x000fe80003800200 */
[----:B------:R-:W-:Y:S05]  /*0a60*/  @!P3 BRA `(.L_x_11) ;  /* 0x000000000048b947 */ /* 0x000fea0003800000 */
[----:B0-----:R-:W0:Y:S02]  /*0a70*/  LDS.128 R8, [UR18] ;  /* 0x00000012ff087984 */ /* 0x001e240008000c00 */
        /* <DEDUP_REMOVED lines=17> */
.L_x_11:
[----:B------:R-:W-:Y:S05]  /*0b90*/  BSYNC.RECONVERGENT B0 ;  /* 0x0000000000007941 */ /* 0x000fea0003800200 */
.L_x_10:
[----:B------:R-:W-:Y:S04]  /*0ba0*/  BSSY.RECONVERGENT B0, `(.L_x_12) ;  /* 0x0000014000007945 */ /* 0x000fe80003800200 */
[----:B------:R-:W-:Y:S05]  /*0bb0*/  @!P1 BRA `(.L_x_13) ;  /* 0x0000000000489947 */ /* 0x000fea0003800000 */
[----:B0-----:R-:W0:Y:S02]  /*0bc0*/  LDS.128 R8, [UR18+0x10] ;  /* 0x00001012ff087984 */ /* 0x001e240008000c00 */
        /* <DEDUP_REMOVED lines=17> */
.L_x_13:
[----:B------:R-:W-:Y:S05]  /*0ce0*/  BSYNC.RECONVERGENT B0 ;  /* 0x0000000000007941 */ /* 0x000fea0003800200 */
.L_x_12:
[----:B------:R-:W-:Y:S01]  /*0cf0*/  IADD3 R17, P0, PT, R17, -0x4, RZ ;  /* 0xfffffffc11117810 */ /* 0x000fe20007f1e0ff */
[----:B------:R-:W-:-:S03]  /*0d00*/  UIADD3 UR18, UPT, UPT, UR18, 0x40, URZ ;  /* 0x0000004012127890 */ /* 0x000fc6000fffe0ff */
[----:B------:R-:W-:Y:S01]  /*0d10*/  IADD3.X R16, PT, PT, R16, -0x1, RZ, P0, !PT ;  /* 0xffffffff10107810 */ /* 0x000fe200007fe4ff */
[----:B------:R-:W-:Y:S08]  /*0d20*/  BRA.U UP0, `(.L_x_14) ;  /* 0xfffffff900707547 */ /* 0x000ff0000b83ffff */
[----:B------:R-:W-:-:S05]  /*0d30*/  UMOV UR7, UR20 ;  /* 0x0000001400077c82 */ /* 0x000fca0008000000 */
.L_x_5:
[----:B------:R-:W-:-:S04]  /*0d40*/  ULOP3.LUT UR18, UR11, 0x3, URZ, 0xc0, !UPT ;  /* 0x000000030b127892 */ /* 0x000fc8000f8ec0ff */
[----:B------:R-:W-:-:S04]  /*0d50*/  UISETP.NE.U32.AND UP0, UPT, UR18, URZ, UPT ;  /* 0x000000ff1200728c */ /* 0x000fc8000bf05070 */
[----:B------:R-:W-:-:S09]  /*0d60*/  UISETP.NE.AND.EX UP0, UPT, URZ, URZ, UPT, UP0 ;  /* 0x000000ffff00728c */ /* 0x000fd2000bf05300 */
[----:B------:R-:W-:Y:S05]  /*0d70*/  BRA.U !UP0, `(.L_x_15) ;  /* 0x0000000508547547 */ /* 0x000fea000b800000 */
[----:B------:R-:W1:Y:S01]  /*0d80*/  S2UR UR9, SR_CgaCtaId ;  /* 0x00000000000979c3 */ /* 0x000e620000008800 */
[----:B------:R-:W-:Y:S01]  /*0d90*/  UIADD3 UR17, UP0, UPT, UR17, UR7, URZ ;  /* 0x0000000711117290 */ /* 0x000fe2000ff1e0ff */
[----:B------:R-:W-:Y:S01]  /*0da0*/  BSSY.RECONVERGENT B0, `(.L_x_16) ;  /* 0x000001a000007945 */ /* 0x000fe20003800200 */
[----:B------:R-:W-:Y:S02]  /*0db0*/  UMOV UR16, 0x400 ;  /* 0x0000040000107882 */ /* 0x000fe40000000000 */
[----:B------:R-:W-:Y:S02]  /*0dc0*/  UIADD3.X UR8, UPT, UPT, URZ, UR8, URZ, UP0, !UPT ;  /* 0x00000008ff087290 */ /* 0x000fe400087fe4ff */
[----:B------:R-:W-:-:S04]  /*0dd0*/  ISETP.NE.U32.AND P0, PT, R15, UR17, PT ;  /* 0x000000110f007c0c */ /* 0x000fc8000bf05070 */
[----:B------:R-:W-:Y:S01]  /*0de0*/  ISETP.NE.AND.EX P0, PT, R4, UR8, PT, P0 ;  /* 0x0000000804007c0c */ /* 0x000fe2000bf05300 */
[----:B-1----:R-:W-:-:S04]  /*0df0*/  ULEA UR16, UR9, UR16, 0x18 ;  /* 0x0000001009107291 */ /* 0x002fc8000f8ec0ff */
[----:B------:R-:W-:-:S08]  /*0e00*/  ULEA UR21, UR7, UR16, 0x4 ;  /* 0x0000001007157291 */ /* 0x000fd0000f8e20ff */
        /* <DEDUP_REMOVED lines=19> */
.L_x_17:
[----:B------:R-:W-:Y:S05]  /*0f40*/  BSYNC.RECONVERGENT B0 ;  /* 0x0000000000007941 */ /* 0x000fea0003800200 */
.L_x_16:
[----:B------:R-:W-:-:S04]  /*0f50*/  UISETP.NE.U32.AND UP0, UPT, UR18, 0x1, UPT ;  /* 0x000000011200788c */ /* 0x000fc8000bf05070 */
[----:B------:R-:W-:-:S09]  /*0f60*/  UISETP.NE.AND.EX UP0, UPT, URZ, URZ, UPT, UP0 ;  /* 0x000000ffff00728c */ /* 0x000fd2000bf05300 */
[----:B------:R-:W-:Y:S05]  /*0f70*/  BRA.U !UP0, `(.L_x_15) ;  /* 0x0000000108d47547 */ /* 0x000fea000b800000 */
[----:B------:R-:W-:Y:S01]  /*0f80*/  UIADD3 UR7, UP0, UPT, UR17, 0x1, URZ ;  /* 0x0000000111077890 */ /* 0x000fe2000ff1e0ff */
[----:B------:R-:W-:Y:S03]  /*0f90*/  BSSY.RECONVERGENT B0, `(.L_x_18) ;  /* 0x0000017000007945 */ /* 0x000fe60003800200 */
[----:B------:R-:W-:Y:S02]  /*0fa0*/  UIADD3.X UR9, UPT, UPT, URZ, UR8, URZ, UP0, !UPT ;  /* 0x00000008ff097290 */ /* 0x000fe400087fe4ff */
[----:B------:R-:W-:-:S04]  /*0fb0*/  ISETP.NE.U32.AND P0, PT, R15, UR7, PT ;  /* 0x000000070f007c0c */ /* 0x000fc8000bf05070 */
[----:B------:R-:W-:-:S13]  /*0fc0*/  ISETP.NE.AND.EX P0, PT, R4, UR9, PT, P0 ;  /* 0x0000000904007c0c */ /* 0x000fda000bf05300 */
        /* <DEDUP_REMOVED lines=19> */
.L_x_19:
[----:B------:R-:W-:Y:S05]  /*1100*/  BSYNC.RECONVERGENT B0 ;  /* 0x0000000000007941 */ /* 0x000fea0003800200 */
.L_x_18:
[----:B------:R-:W-:Y:S01]  /*1110*/  UIADD3 UR7, UP0, UPT, UR17, 0x2, URZ ;  /* 0x0000000211077890 */ /* 0x000fe2000ff1e0ff */
[----:B------:R-:W-:Y:S01]  /*1120*/  BSSY.RECONVERGENT B0, `(.L_x_15) ;  /* 0x000001a000007945 */ /* 0x000fe20003800200 */
[----:B------:R-:W-:Y:S02]  /*1130*/  UISETP.EQ.U32.AND UP1, UPT, UR18, 0x2, UPT ;  /* 0x000000021200788c */ /* 0x000fe4000bf22070 */
[----:B------:R-:W-:Y:S02]  /*1140*/  UIADD3.X UR8, UPT, UPT, URZ, UR8, URZ, UP0, !UPT ;  /* 0x00000008ff087290 */ /* 0x000fe400087fe4ff */
[----:B------:R-:W-:Y:S02]  /*1150*/  ISETP.NE.U32.AND P0, PT, R15, UR7, PT ;  /* 0x000000070f007c0c */ /* 0x000fe4000bf05070 */
[----:B------:R-:W-:Y:S02]  /*1160*/  PLOP3.LUT P1, PT, PT, PT, UP1, 0x80, 0x8 ;  /* 0x000000000008781c */ /* 0x000fe40003f2f018 */
[----:B------:R-:W-:-:S04]  /*1170*/  ISETP.NE.AND.EX P0, PT, R4, UR8, PT, P0 ;  /* 0x0000000804007c0c */ /* 0x000fc8000bf05300 */
[----:B------:R-:W-:-:S13]  /*1180*/  ISETP.EQ.OR.EX P0, PT, RZ, RZ, !P0, P1 ;  /* 0x000000ffff00720c */ /* 0x000fda0004702710 */
[----:B------:R-:W-:Y:S05]  /*1190*/  @P0 BRA `(.L_x_20) ;  /* 0x0000000000480947 */ /* 0x000fea0003800000 */
        /* <DEDUP_REMOVED lines=18> */
.L_x_20:
[----:B------:R-:W-:Y:S05]  /*12c0*/  BSYNC.RECONVERGENT B0 ;  /* 0x0000000000007941 */ /* 0x000fea0003800200 */
.L_x_15:
[----:B------:R-:W-:Y:S01]  /*12d0*/  BAR.SYNC.DEFER_BLOCKING 0x0 ;  /* 0x0000000000007b1d */ /* 0x000fe20000010000 */
[----:B------:R-:W-:-:S04]  /*12e0*/  UIADD3 UR6, UPT, UPT, UR6, 0x1, URZ ;  /* 0x0000000106067890 */ /* 0x000fc8000fffe0ff */
[----:B------:R-:W-:-:S04]  /*12f0*/  UISETP.GT.U32.AND UP0, UPT, UR4, UR6, UPT ;  /* 0x000000060400728c */ /* 0x000fc8000bf04070 */
[----:B------:R-:W-:-:S09]  /*1300*/  UISETP.GT.U32.AND.EX UP0, UPT, UR5, URZ, UPT, UP0 ;  /* 0x000000ff0500728c */ /* 0x000fd2000bf04100 */
[----:B------:R-:W-:Y:S05]  /*1310*/  BRA.U UP0, `(.L_x_21) ;  /* 0xfffffff100947547 */ /* 0x000fea000b83ffff */
[----:B------:R-:W-:Y:S01]  /*1320*/  FMUL R22, R22, 6.6699999690111866357e-11 ;  /* 0x2e92acc316167820 */ /* 0x000fe20000400000 */
[----:B------:R-:W-:Y:S01]  /*1330*/  FMUL R23, R23, 6.6699999690111866357e-11 ;  /* 0x2e92acc317177820 */ /* 0x000fe20000400000 */
[----:B------:R-:W-:-:S07]  /*1340*/  FMUL R24, R24, 6.6699999690111866357e-11 ;  /* 0x2e92acc318187820 */ /* 0x000fce0000400000 */
.L_x_4:
[----:B------:R-:W1:Y:S01]  /*1350*/  LDCU UR7, c[0x0][0x390] ;  /* 0x00007200ff0777ac */ /* 0x000e620008000800 */
[----:B-----5:R-:W-:Y:S01]  /*1360*/  STG.E desc[UR14][R20.64], R14 ;  /* 0x0000000e14007986 */ /* 0x020fe2000c10190e */
[----:B------:R-:W-:Y:S01]  /*1370*/  MOV R19, RZ ;  /* 0x000000ff00137202 */ /* 0x000fe20000000f00 */
[----:B------:R-:W2:Y:S02]  /*1380*/  LDCU UR6, c[0x0][0x380] ;  /* 0x00007000ff0677ac */ /* 0x000ea40008000800 */
[----:B------:R-:W-:Y:S04]  /*1390*/  STG.E desc[UR14][R20.64+0x10], R7 ;  /* 0x0000100714007986 */ /* 0x000fe8000c10190e */
[----:B------:R-:W-:Y:S04]  /*13a0*/  STG.E desc[UR14][R20.64+0x14], R12 ;  /* 0x0000140c14007986 */ /* 0x000fe8000c10190e */
[----:B------:R-:W-:Y:S01]  /*13b0*/  STG.E desc[UR14][R20.64+0x18], R13 ;  /* 0x0000180d14007986 */ /* 0x000fe2000c10190e */
[----:B-1----:R-:W-:Y:S01]  /*13c0*/  FFMA R18, R7, UR7, R3 ;  /* 0x0000000707127c23 */ /* 0x002fe20008000003 */
[----:B------:R-:W-:Y:S01]  /*13d0*/  FFMA R17, R12, UR7, R2 ;  /* 0x000000070c117c23 */ /* 0x000fe20008000002 */
[----:B------:R-:W-:Y:S01]  /*13e0*/  FFMA R16, R13, UR7, R6 ;  /* 0x000000070d107c23 */ /* 0x000fe20008000006 */
[----:B--2---:R-:W-:-:S02]  /*13f0*/  UISETP.GT.U32.AND UP0, UPT, UR11, UR6, UPT ;  /* 0x000000060b00728c */ /* 0x004fc4000bf04070 */
[----:B------:R-:W-:Y:S04]  /*1400*/  STG.E desc[UR14][R20.64+0x4], R18 ;  /* 0x0000041214007986 */ /* 0x000fe8000c10190e */
[----:B------:R-:W-:Y:S04]  /*1410*/  STG.E desc[UR14][R20.64+0x8], R17 ;  /* 0x0000081114007986 */ /* 0x000fe8000c10190e */
[----:B------:R1:W-:Y:S02]  /*1420*/  STG.E desc[UR14][R20.64+0xc], R16 ;  /* 0x00000c1014007986 */ /* 0x0003e4000c10190e */
[----:B-1----:R-:W-:Y:S01]  /*1430*/  CS2R R20, SRZ ;  /* 0x0000000000147805 */ /* 0x002fe2000001ff00 */
[----:B------:R-:W-:Y:S06]  /*1440*/  BAR.SYNC.DEFER_BLOCKING 0x0 ;  /* 0x0000000000007b1d */ /* 0x000fec0000010000 */
[----:B------:R-:W-:Y:S05]  /*1450*/  BRA.U UP0, `(.L_x_22) ;  /* 0x0000000d006c7547 */ /* 0x000fea000b800000 */
[----:B------:R-:W-:Y:S01]  /*1460*/  HFMA2 R19, -RZ, RZ, 0, 0 ;  /* 0x00000000ff137431 */ /* 0x000fe200000001ff */
[----:B------:R-:W-:Y:S01]  /*1470*/  CS2R R20, SRZ ;  /* 0x0000000000147805 */ /* 0x000fe2000001ff00 */
[----:B------:R-:W-:-:S06]  /*1480*/  UMOV UR6, URZ ;  /* 0x000000ff00067c82 */ /* 0x000fcc0008000000 */
.L_x_39:
[----:B------:R-:W1:Y:S01]  /*1490*/  LDC.64 R28, c[0x0][0x388] ;  /* 0x0000e200ff1c7b82 */ /* 0x000e620000000a00 */
[----:B------:R-:W-:-:S06]  /*14a0*/  UIMAD UR21, UR11, UR6, URZ ;  /* 0x000000060b1572a4 */ /* 0x000fcc000f8e02ff */
[----:B0-----:R-:W-:-:S05]  /*14b0*/  IADD3 R9, PT, PT, R0, UR21, RZ ;  /* 0x0000001500097c10 */ /* 0x001fca000fffe0ff */
[----:B-1----:R-:W-:-:S05]  /*14c0*/  IMAD.WIDE.U32 R28, R9, 0x1c, R28 ;  /* 0x0000001c091c7825 */ /* 0x002fca00078e001c */
[----:B------:R-:W2:Y:S04]  /*14d0*/  LDG.E R11, desc[UR14][R28.64] ;  /* 0x0000000e1c0b7981 */ /* 0x000ea8000c1e1900 */
[----:B------:R-:W2:Y:S04]  /*14e0*/  LDG.E R8, desc[UR14][R28.64+0x4] ;  /* 0x0000040e1c087981 */ /* 0x000ea8000c1e1900 */
[----:B------:R-:W2:Y:S04]  /*14f0*/  LDG.E R9, desc[UR14][R28.64+0x8] ;  /* 0x0000080e1c097981 */ /* 0x000ea8000c1e1900 */
[----:B------:R-:W2:Y:S01]  /*1500*/  LDG.E R10, desc[UR14][R28.64+0xc] ;  /* 0x00000c0e1c0a7981 */ /* 0x000ea2000c1e1900 */
[----:B------:R-:W-:Y:S01]  /*1510*/  UISETP.GE.U32.AND UP0, UPT, UR11, 0x4, UPT ;  /* 0x000000040b00788c */ /* 0x000fe2000bf06070 */
[----:B------:R-:W-:Y:S01]  /*1520*/  UMOV UR7, URZ ;  /* 0x000000ff00077c82 */ /* 0x000fe20008000000 */
[----:B------:R-:W-:Y:S01]  /*1530*/  UMOV UR9, URZ ;  /* 0x000000ff00097c82 */ /* 0x000fe20008000000 */
[----:B--2---:R0:W-:Y:S01]  /*1540*/  STS.128 [R5], R8 ;  /* 0x0000000805007388 */ /* 0x0041e20000000c00 */
[----:B------:R-:W-:Y:S06]  /*1550*/  BAR.SYNC.DEFER_BLOCKING 0x0 ;  /* 0x0000000000007b1d */ /* 0x000fec0000010000 */
[----:B------:R-:W-:Y:S05]  /*1560*/  BRA.U !UP0, `(.L_x_23) ;  /* 0x0000000508b47547 */ /* 0x000fea000b800000 */
[----:B------:R-:W-:Y:S01]  /*1570*/  UMOV UR7, URZ ;  /* 0x000000ff00077c82 */ /* 0x000fe20008000000 */
[----:B------:R-:W-:-:S05]  /*1580*/  UMOV UR8, URZ ;  /* 0x000000ff00087c82 */ /* 0x000fca0008000000 */
.L_x_32:
[----:B------:R-:W-:Y:S01]  /*1590*/  UIADD3 UR17, UP0, UPT, UR21, UR7, URZ ;  /* 0x0000000715117290 */ /* 0x000fe2000ff1e0ff */
[----:B------:R-:W-:Y:S01]  /*15a0*/  BSSY.RECONVERGENT B0, `(.L_x_24) ;  /* 0x000001c000007945 */ /* 0x000fe20003800200 */
[----:B------:R-:W-:Y:S02]  /*15b0*/  ULEA UR24, UR7, UR16, 0x4 ;  /* 0x0000001007187291 */ /* 0x000fe4000f8e20ff */
[----:B------:R-:W-:Y:S02]  /*15c0*/  UIADD3.X UR18, UPT, UPT, URZ, UR8, URZ, UP0, !UPT ;  /* 0x00000008ff127290 */ /* 0x000fe400087fe4ff */
[----:B------:R-:W-:Y:S01]  /*15d0*/  ISETP.NE.U32.AND P0, PT, R15, UR17, PT ;  /* 0x000000110f007c0c */ /* 0x000fe2000bf05070 */
[----:B------:R-:W-:-:S03]  /*15e0*/  UIADD3 UR7, UP0, UPT, UR7, 0x4, URZ ;  /* 0x0000000407077890 */ /* 0x000fc6000ff1e0ff */
[----:B------:R-:W-:Y:S01]  /*15f0*/  ISETP.NE.AND.EX P0, PT, R4, UR18, PT, P0 ;  /* 0x0000001204007c0c */ /* 0x000fe2000bf05300 */
[----:B------:R-:W-:Y:S02]  /*1600*/  UIADD3.X UR8, UPT, UPT, URZ, UR8, URZ, UP0, !UPT ;  /* 0x00000008ff087290 */ /* 0x000fe400087fe4ff */
[----:B------:R-:W-:-:S04]  /*1610*/  UISETP.NE.U32.AND UP0, UPT, UR7, UR20, UPT ;  /* 0x000000140700728c */ /* 0x000fc8000bf05070 */
[----:B------:R-:W-:-:S06]  /*1620*/  UISETP.NE.AND.EX UP0, UPT, UR8, URZ, UPT, UP0 ;  /* 0x000000ff0800728c */ /* 0x000fcc000bf05300 */
[----:B------:R-:W-:Y:S05]  /*1630*/  @!P0 BRA `(.L_x_25) ;  /* 0x0000000000488947 */ /* 0x000fea0003800000 */
[----:B0-----:R-:W0:Y:S02]  /*1640*/  LDS.128 R8, [UR24] ;  /* 0x00000018ff087984 */ /* 0x001e240008000c00 */
[----:B0-----:R-:W-:Y:S01]  /*1650*/  FADD R9, -R17, R9 ;  /* 0x0000000911097221 */ /* 0x001fe20000000100 */
[----:B------:R-:W-:Y:S01]  /*1660*/  FADD R8, -R18, R8 ;  /* 0x0000000812087221 */ /* 0x000fe20000000100 */
[----:B------:R-:W-:Y:S02]  /*1670*/  FADD R10, -R16, R10 ;  /* 0x0000000a100a7221 */ /* 0x000fe40000000100 */
        /* <DEDUP_REMOVED lines=14> */
.L_x_25:
[----:B------:R-:W-:Y:S05]  /*1760*/  BSYNC.RECONVERGENT B0 ;  /* 0x0000000000007941 */ /* 0x000fea0003800200 */
.L_x_24:
[----:B------:R-:W-:Y:S01]  /*1770*/  UIADD3 UR22, UP1, UPT, UR17, 0x1, URZ ;  /* 0x0000000111167890 */ /* 0x000fe2000ff3e0ff */
[----:B------:R-:W-:Y:S03]  /*1780*/  BSSY.RECONVERGENT B0, `(.L_x_26) ;  /* 0x0000017000007945 */ /* 0x000fe60003800200 */
[----:B------:R-:W-:Y:S02]  /*1790*/  UIADD3.X UR23, UPT, UPT, URZ, UR18, URZ, UP1, !UPT ;  /* 0x00000012ff177290 */ /* 0x000fe40008ffe4ff */
[----:B------:R-:W-:-:S04]  /*17a0*/  ISETP.NE.U32.AND P0, PT, R15, UR22, PT ;  /* 0x000000160f007c0c */ /* 0x000fc8000bf05070 */
[----:B------:R-:W-:-:S13]  /*17b0*/  ISETP.NE.AND.EX P0, PT, R4, UR23, PT, P0 ;  /* 0x0000001704007c0c */ /* 0x000fda000bf05300 */
[----:B------:R-:W-:Y:S05]  /*17c0*/  @!P0 BRA `(.L_x_27) ;  /* 0x0000000000488947 */ /* 0x000fea0003800000 */
[----:B0-----:R-:W0:Y:S02]  /*17d0*/  LDS.128 R8, [UR24+0x10] ;  /* 0x00001018ff087984 */ /* 0x001e240008000c00 */
        /* <DEDUP_REMOVED lines=17> */
.L_x_27:
[----:B------:R-:W-:Y:S05]  /*18f0*/  BSYNC.RECONVERGENT B0 ;  /* 0x0000000000007941 */ /* 0x000fea0003800200 */
.L_x_26:
        /* <DEDUP_REMOVED lines=24> */
.L_x_29:
[----:B------:R-:W-:Y:S05]  /*1a80*/  BSYNC.RECONVERGENT B0 ;  /* 0x0000000000007941 */ /* 0x000fea0003800200 */
.L_x_28:
        /* <DEDUP_REMOVED lines=24> */
.L_x_31:
[----:B------:R-:W-:Y:S05]  /*1c10*/  BSYNC.RECONVERGENT B0 ;  /* 0x0000000000007941 */ /* 0x000fea0003800200 */
.L_x_30:
[----:B------:R-:W-:Y:S05]  /*1c20*/  BRA.U UP0, `(.L_x_32) ;  /* 0xfffffff900587547 */ /* 0x000fea000b83ffff */
[----:B------:R-:W-:-:S05]  /*1c30*/  UMOV UR7, UR20 ;  /* 0x0000001400077c82 */ /* 0x000fca0008000000 */
.L_x_23:
[----:B------:R-:W-:-:S09]  /*1c40*/  ULOP3.LUT UP0, URZ, UR11, 0x3, URZ, 0xc0, !UPT ;  /* 0x000000030bff7892 */ /* 0x000fd2000f80c0ff */
[----:B------:R-:W-:Y:S05]  /*1c50*/  BRA.U !UP0, `(.L_x_33) ;  /* 0x00000005084c7547 */ /* 0x000fea000b800000 */
[----:B------:R-:W-:Y:S01]  /*1c60*/  UIADD3 UR21, UP0, UPT, UR21, UR7, URZ ;  /* 0x0000000715157290 */ /* 0x000fe2000ff1e0ff */
[----:B------:R-:W-:Y:S01]  /*1c70*/  BSSY.RECONVERGENT B0, `(.L_x_34) ;  /* 0x0000019000007945 */ /* 0x000fe20003800200 */
[----:B------:R-:W-:Y:S02]  /*1c80*/  ULOP3.LUT UR18, UR11, 0x3, URZ, 0xc0, !UPT ;  /* 0x000000030b127892 */ /* 0x000fe4000f8ec0ff */
[----:B------:R-:W-:Y:S02]  /*1c90*/  UIADD3.X UR9, UPT, UPT, URZ, UR9, URZ, UP0, !UPT ;  /* 0x00000009ff097290 */ /* 0x000fe400087fe4ff */
[----:B------:R-:W-:Y:S01]  /*1ca0*/  ISETP.NE.U32.AND P0, PT, R15, UR21, PT ;  /* 0x000000150f007c0c */ /* 0x000fe2000bf05070 */
[----:B------:R-:W-:-:S03]  /*1cb0*/  ULEA UR17, UR7, UR16, 0x4 ;  /* 0x0000001007117291 */ /* 0x000fc6000f8e20ff */
[----:B------:R-:W-:-:S13]  /*1cc0*/  ISETP.NE.AND.EX P0, PT, R4, UR9, PT, P0 ;  /* 0x0000000904007c0c */ /* 0x000fda000bf05300 */
        /* <DEDUP_REMOVED lines=19> */
.L_x_35:
[----:B------:R-:W-:Y:S05]  /*1e00*/  BSYNC.RECONVERGENT B0 ;  /* 0x0000000000007941 */ /* 0x000fea0003800200 */
.L_x_34:
        /* <DEDUP_REMOVED lines=27> */
.L_x_37:
[----:B------:R-:W-:Y:S05]  /*1fc0*/  BSYNC.RECONVERGENT B0 ;  /* 0x0000000000007941 */ /* 0x000fea0003800200 */
.L_x_36:
        /* <DEDUP_REMOVED lines=27> */
.L_x_38:
[----:B------:R-:W-:Y:S05]  /*2180*/  BSYNC.RECONVERGENT B0 ;  /* 0x0000000000007941 */ /* 0x000fea0003800200 */
.L_x_33:
        /* <DEDUP_REMOVED lines=8> */
.L_x_22:
[----:B------:R-:W-:Y:S01]  /*2210*/  F2F.F64.F32 R28, R7 ;  /* 0x00000007001c7310 */ /* 0x000fe20000201800 */
[----:B0-----:R-:W-:Y:S01]  /*2220*/  DMUL R8, R26, 0.5 ;  /* 0x3fe000001a087828 */ /* 0x001fe20000000000 */
[----:B------:R-:W-:Y:S01]  /*2230*/  FADD R19, R19, R22 ;  /* 0x0000001613137221 */ /* 0x000fe20000000000 */
[----:B------:R-:W-:Y:S01]  /*2240*/  FADD R18, R20, R23 ;  /* 0x0000001714127221 */ /* 0x000fe20000000000 */
[----:B------:R-:W-:Y:S01]  /*2250*/  FADD R25, R21, R24 ;  /* 0x0000001815197221 */ /* 0x000fe20000000000 */
[----:B------:R-:W-:Y:S01]  /*2260*/  UISETP.GE.U32.AND UP0, UPT, UR19, UR12, UPT ;  /* 0x0000000c1300728c */ /* 0x000fe2000bf06070 */
[----:B------:R-:W0:Y:S01]  /*2270*/  LDC.64 R20, c[0x0][0x388] ;  /* 0x0000e200ff147b82 */ /* 0x000e220000000a00 */
[----:B------:R-:W-:Y:S01]  /*2280*/  UIADD3 UR6, UP1, UPT, UR19, 0x1, URZ ;  /* 0x0000000113067890 */ /* 0x000fe2000ff3e0ff */
[----:B------:R-:W1:Y:S01]  /*2290*/  F2F.F64.F32 R10, R22 ;  /* 0x00000016000a7310 */ /* 0x000e620000201800 */
[----:B------:R-:W-:Y:S02]  /*22a0*/  UISETP.GE.U32.AND.EX UP0, UPT, UR10, UR13, UPT, UP0 ;  /* 0x0000000d0a00728c */ /* 0x000fe4000bf06100 */
[----:B------:R-:W-:-:S03]  /*22b0*/  UIADD3.X UR7, UPT, UPT, URZ, UR10, URZ, UP1, !UPT ;  /* 0x0000000aff077290 */ /* 0x000fc60008ffe4ff */
[----:B------:R-:W-:Y:S02]  /*22c0*/  UMOV UR19, UR6 ;  /* 0x0000000600137c82 */ /* 0x000fe40008000000 */
[----:B------:R-:W2:Y:S02]  /*22d0*/  F2F.F64.F32 R16, R3 ;  /* 0x0000000300107310 */ /* 0x000ea40000201800 */
[----:B------:R-:W-:Y:S01]  /*22e0*/  UMOV UR10, UR7 ;  /* 0x00000007000a7c82 */ /* 0x000fe20008000000 */
[----:B-1----:R-:W-:-:S05]  /*22f0*/  DFMA R10, R8, R10, R28 ;  /* 0x0000000a080a722b */ /* 0x002fca000000001c */
[----:B------:R-:W-:Y:S01]  /*2300*/  F2F.F64.F32 R30, R2 ;  /* 0x00000002001e7310 */ /* 0x000fe20000201800 */
[----:B0-----:R-:W-:Y:S02]  /*2310*/  IMAD.WIDE.U32 R20, R15, 0x1c, R20 ;  /* 0x0000001c0f147825 */ /* 0x001fe400078e0014 */
[----:B--2---:R-:W-:-:S05]  /*2320*/  DFMA R10, R26, R10, R16 ;  /* 0x0000000a1a0a722b */ /* 0x004fca0000000010 */
[----:B------:R-:W-:Y:S08]  /*2330*/  F2F.F64.F32 R6, R6 ;  /* 0x0000000600067310 */ /* 0x000ff00000201800 */
[----:B------:R-:W-:Y:S08]  /*2340*/  F2F.F32.F64 R3, R10 ;  /* 0x0000000a00037310 */ /* 0x000ff00000301000 */
[----:B------:R-:W-:Y:S08]  /*2350*/  F2F.F64.F32 R16, R12 ;  /* 0x0000000c00107310 */ /* 0x000ff00000201800 */
[----:B------:R-:W0:Y:S08]  /*2360*/  F2F.F64.F32 R10, R23 ;  /* 0x00000017000a7310 */ /* 0x000e300000201800 */
[----:B------:R-:W-:Y:S01]  /*2370*/  F2F.F64.F32 R22, R25 ;  /* 0x0000001900167310 */ /* 0x000fe20000201800 */
[----:B0-----:R-:W-:-:S08]  /*2380*/  DFMA R10, R8, R10, R16 ;  /* 0x0000000a080a722b */ /* 0x001fd00000000010 */
[----:B------:R-:W-:-:S06]  /*2390*/  DFMA R10, R26, R10, R30 ;  /* 0x0000000a1a0a722b */ /* 0x000fcc000000001e */
[----:B------:R-:W-:Y:S08]  /*23a0*/  F2F.F32.F64 R2, R10 ;  /* 0x0000000a00027310 */ /* 0x000ff00000301000 */
[----:B------:R-:W0:Y:S08]  /*23b0*/  F2F.F64.F32 R10, R13 ;  /* 0x0000000d000a7310 */ /* 0x000e300000201800 */
[----:B------:R-:W1:Y:S01]  /*23c0*/  F2F.F64.F32 R12, R24 ;  /* 0x00000018000c7310 */ /* 0x000e620000201800 */
[----:B0-----:R-:W-:-:S02]  /*23d0*/  DFMA R22, R8, R22, R10 ;  /* 0x000000160816722b */ /* 0x001fc4000000000a */
[----:B-1----:R-:W-:-:S08]  /*23e0*/  DFMA R12, R8, R12, R10 ;  /* 0x0000000c080c722b */ /* 0x002fd0000000000a */
[----:B------:R-:W-:Y:S02]  /*23f0*/  DFMA R6, R26, R12, R6 ;  /* 0x0000000c1a06722b */ /* 0x000fe40000000006 */
[----:B------:R-:W0:Y:S08]  /*2400*/  F2F.F64.F32 R12, R19 ;  /* 0x00000013000c7310 */ /* 0x000e300000201800 */
[----:B------:R-:W1:Y:S01]  /*2410*/  F2F.F64.F32 R18, R18 ;  /* 0x0000001200127310 */ /* 0x000e620000201800 */
[----:B0-----:R-:W-:-:S07]  /*2420*/  DFMA R12, R8, R12, R28 ;  /* 0x0000000c080c722b */ /* 0x001fce000000001c */
[----:B------:R-:W-:Y:S01]  /*2430*/  F2F.F32.F64 R6, R6 ;  /* 0x0000000600067310 */ /* 0x000fe20000301000 */
[----:B-1----:R-:W-:-:S07]  /*2440*/  DFMA R16, R8, R18, R16 ;  /* 0x000000120810722b */ /* 0x002fce0000000010 */
[----:B------:R-:W0:Y:S01]  /*2450*/  F2F.F32.F64 R7, R12 ;  /* 0x0000000c00077310 */ /* 0x000e220000301000 */
[----:B------:R-:W-:-:S05]  /*2460*/  IMAD R9, R4, 0x1c, RZ ;  /* 0x0000001c04097824 */ /* 0x000fca00078e02ff */
[----:B------:R-:W-:Y:S02]  /*2470*/  IADD3 R21, PT, PT, R21, R9, RZ ;  /* 0x0000000915157210 */ /* 0x000fe40007ffe0ff */
[----:B------:R-:W1:Y:S03]  /*2480*/  F2F.F32.F64 R12, R16 ;  /* 0x00000010000c7310 */ /* 0x000e660000301000 */
[----:B------:R2:W-:Y:S04]  /*2490*/  STG.E desc[UR14][R20.64], R14 ;  /* 0x0000000e14007986 */ /* 0x0005e8000c10190e */
[----:B------:R2:W-:Y:S01]  /*24a0*/  STG.E desc[UR14][R20.64+0x4], R3 ;  /* 0x0000040314007986 */ /* 0x0005e2000c10190e */
[----:B------:R-:W3:Y:S03]  /*24b0*/  F2F.F32.F64 R13, R22 ;  /* 0x00000016000d7310 */ /* 0x000ee60000301000 */
[----:B0-----:R2:W-:Y:S04]  /*24c0*/  STG.E desc[UR14][R20.64+0x10], R7 ;  /* 0x0000100714007986 */ /* 0x0015e8000c10190e */
[----:B------:R2:W-:Y:S04]  /*24d0*/  STG.E desc[UR14][R20.64+0x8], R2 ;  /* 0x0000080214007986 */ /* 0x0005e8000c10190e */
[----:B-1----:R2:W-:Y:S04]  /*24e0*/  STG.E desc[UR14][R20.64+0x14], R12 ;  /* 0x0000140c14007986 */ /* 0x0025e8000c10190e */
[----:B------:R2:W-:Y:S04]  /*24f0*/  STG.E desc[UR14][R20.64+0xc], R6 ;  /* 0x00000c0614007986 */ /* 0x0005e8000c10190e */
[----:B---3--:R2:W-:Y:S01]  /*2500*/  STG.E desc[UR14][R20.64+0x18], R13 ;  /* 0x0000180d14007986 */ /* 0x0085e2000c10190e */
[----:B------:R-:W-:Y:S06]  /*2510*/  BAR.SYNC.DEFER_BLOCKING 0x0 ;  /* 0x0000000000007b1d */ /* 0x000fec0000010000 */
[----:B------:R-:W-:Y:S05]  /*2520*/  BRA.U !UP0, `(.L_x_40) ;  /* 0xffffffdd08f07547 */ /* 0x000fea000b83ffff */
[----:B------:R-:W-:Y:S05]  /*2530*/  EXIT ;  /* 0x000000000000794d */ /* 0x000fea0003800000 */
        .weak           $__internal_0_$__cuda_sm20_div_u64
        .type           $__internal_0_$__cuda_sm20_div_u64,@function
        .size           $__internal_0_$__cuda_sm20_div_u64,($__internal_1_$__cuda_sm20_rcp_rn_f32_slowpath - $__internal_0_$__cuda_sm20_div_u64)
$__internal_0_$__cuda_sm20_div_u64:
[----:B------:R-:W-:Y:S01]  /*2540*/  UMOV UR4, UR11 ;  /* 0x0000000b00047c82 */ /* 0x000fe20008000000 */
[----:B------:R-:W-:Y:S02]  /*2550*/  UMOV UR5, URZ ;  /* 0x000000ff00057c82 */ /* 0x000fe40008000000 */
[----:B------:R-:W0:Y:S08]  /*2560*/  I2F.U64.RP R5, UR4 ;  /* 0x0000000400057d12 */ /* 0x000e300008309000 */
[----:B0-----:R-:W0:Y:S02]  /*2570*/  MUFU.RCP R5, R5 ;  /* 0x0000000500057308 */ /* 0x001e240000001000 */
[----:B0-----:R-:W-:-:S06]  /*2580*/  IADD3 R8, PT, PT, R5, 0x1ffffffe, RZ ;  /* 0x1ffffffe05087810 */ /* 0x001fcc0007ffe0ff */
[----:B------:R-:W0:Y:S02]  /*2590*/  F2I.U64.TRUNC R8, R8 ;  /* 0x0000000800087311 */ /* 0x000e24000020d800 */
[----:B0-----:R-:W-:Y:S02]  /*25a0*/  R2UR UR4, R8 ;  /* 0x00000000080472ca */ /* 0x001fe400000e0000 */
[----:B------:R-:W-:Y:S01]  /*25b0*/  R2UR UR5, R9 ;  /* 0x00000000090572ca */ /* 0x000fe200000e0000 */
[----:B------:R-:W-:Y:S01]  /*25c0*/  HFMA2 R9, -RZ, RZ, 0, 0 ;  /* 0x00000000ff097431 */ /* 0x000fe200000001ff */
[----:B------:R-:W-:-:S09]  /*25d0*/  MOV R8, R10 ;  /* 0x0000000a00087202 */ /* 0x000fd20000000f00 */
[----:B------:R-:W-:-:S04]  /*25e0*/  UIMAD.WIDE.U32 UR6, UR4, UR11, URZ ;  /* 0x0000000b040672a5 */ /* 0x000fc8000f8e00ff */
[----:B------:R-:W-:Y:S02]  /*25f0*/  UIADD3 UR9, UP0, UPT, URZ, -UR6, URZ ;  /* 0x80000006ff097290 */ /* 0x000fe4000ff1e0ff */
[----:B------:R-:W-:Y:S02]  /*2600*/  UIMAD UR8, UR5, UR11, UR7 ;  /* 0x0000000b050872a4 */ /* 0x000fe4000f8e0207 */
[----:B------:R-:W-:Y:S02]  /*2610*/  UIMAD.WIDE.U32 UR6, UR4, UR9, URZ ;  /* 0x00000009040672a5 */ /* 0x000fe4000f8e00ff */
[----:B------:R-:W-:-:S05]  /*2620*/  UIADD3.X UR16, UPT, UPT, URZ, ~UR8, URZ, UP0, !UPT ;  /* 0x80000008ff107290 */ /* 0x000fca00087fe4ff */
[----:B------:R-:W-:Y:S01]  /*2630*/  UMOV UR6, UR7 ;  /* 0x0000000700067c82 */ /* 0x000fe20008000000 */
[----:B------:R-:W-:Y:S02]  /*2640*/  UMOV UR7, UR4 ;  /* 0x0000000400077c82 */ /* 0x000fe40008000000 */
[----:B------:R-:W-:-:S04]  /*2650*/  UIMAD.WIDE.U32 UR6, UP0, UR4, UR16, UR6 ;  /* 0x00000010040672a5 */ /* 0x000fc8000f800006 */
[----:B------:R-:W-:Y:S02]  /*2660*/  UIMAD.WIDE.U32 UR6, UP1, UR5, UR9, UR6 ;  /* 0x00000009050672a5 */ /* 0x000fe4000f820006 */
[----:B------:R-:W-:Y:S02]  /*2670*/  UIMAD.WIDE.U32 UR8, UR5, UR16, URZ ;  /* 0x00000010050872a5 */ /* 0x000fe4000f8e00ff */
[----:B------:R-:W-:Y:S02]  /*2680*/  UIMAD UR16, UR5, UR16, URZ ;  /* 0x00000010051072a4 */ /* 0x000fe4000f8e02ff */
[----:B------:R-:W-:Y:S02]  /*2690*/  UIADD3.X UR6, UPT, UPT, UR9, UR5, URZ, UP0, !UPT ;  /* 0x0000000509067290 */ /* 0x000fe400087fe4ff */
[----:B------:R-:W-:-:S04]  /*26a0*/  UIADD3 UR7, UP2, UPT, UR16, UR7, URZ ;  /* 0x0000000710077290 */ /* 0x000fc8000ff5e0ff */
[----:B------:R-:W-:Y:S02]  /*26b0*/  UIMAD.WIDE.U32 UR4, UR7, UR11, URZ ;  /* 0x0000000b070472a5 */ /* 0x000fe4000f8e00ff */
[----:B------:R-:W-:Y:S02]  /*26c0*/  UIADD3.X UR8, UPT, UPT, URZ, URZ, UR6, UP2, UP1 ;  /* 0x000000ffff087290 */ /* 0x000fe400097e2406 */
[----:B------:R-:W-:Y:S02]  /*26d0*/  UIADD3 UR9, UP0, UPT, URZ, -UR4, URZ ;  /* 0x80000004ff097290 */ /* 0x000fe4000ff1e0ff */
[----:B------:R-:W-:Y:S02]  /*26e0*/  UIMAD UR4, UR8, UR11, UR5 ;  /* 0x0000000b080472a4 */ /* 0x000fe4000f8e0205 */
[----:B------:R-:W-:Y:S01]  /*26f0*/  UIMAD.WIDE.U32 UR18, UR7, UR9, URZ ;  /* 0x00000009071272a5 */ /* 0x000fe2000f8e00ff */
[----:B------:R-:W0:Y:S01]  /*2700*/  LDCU UR16, c[0x0][0x380] ;  /* 0x00007000ff1077ac */ /* 0x000e220008000800 */
[----:B------:R-:W-:-:S05]  /*2710*/  UIADD3.X UR4, UPT, UPT, URZ, ~UR4, URZ, UP0, !UPT ;  /* 0x80000004ff047290 */ /* 0x000fca00087fe4ff */
[----:B------:R-:W-:Y:S02]  /*2720*/  UMOV UR6, UR19 ;  /* 0x0000001300067c82 */ /* 0x000fe40008000000 */
[----:B------:R-:W-:-:S04]  /*2730*/  UIMAD.WIDE.U32 UR6, UP0, UR7, UR4, UR6 ;  /* 0x00000004070672a5 */ /* 0x000fc8000f800006 */
[----:B------:R-:W-:Y:S02]  /*2740*/  UIMAD.WIDE.U32 UR6, UP1, UR8, UR9, UR6 ;  /* 0x00000009080672a5 */ /* 0x000fe4000f820006 */
[----:B------:R-:W-:Y:S02]  /*2750*/  UIMAD UR9, UR8, UR4, URZ ;  /* 0x00000004080972a4 */ /* 0x000fe4000f8e02ff */
[----:B------:R-:W-:Y:S02]  /*2760*/  UIMAD.WIDE.U32 UR4, UR8, UR4, URZ ;  /* 0x00000004080472a5 */ /* 0x000fe4000f8e00ff */
[----:B------:R-:W-:Y:S02]  /*2770*/  UIADD3 UR9, UP2, UPT, UR9, UR7, URZ ;  /* 0x0000000709097290 */ /* 0x000fe4000ff5e0ff */
[----:B------:R-:W-:Y:S02]  /*2780*/  UIADD3.X UR8, UPT, UPT, UR5, UR8, URZ, UP0, !UPT ;  /* 0x0000000805087290 */ /* 0x000fe400087fe4ff */
[----:B0-----:R-:W-:Y:S01]  /*2790*/  UIMAD.WIDE.U32 UR6, UR9, UR16, URZ ;  /* 0x00000010090672a5 */ /* 0x001fe2000f8e00ff */
[----:B------:R-:W-:Y:S01]  /*27a0*/  UMOV UR5, URZ ;  /* 0x000000ff00057c82 */ /* 0x000fe20008000000 */
[----:B------:R-:W-:-:S05]  /*27b0*/  UIADD3.X UR8, UPT, UPT, URZ, URZ, UR8, UP2, UP1 ;  /* 0x000000ffff087290 */ /* 0x000fca00097e2408 */
[----:B------:R-:W-:Y:S01]  /*27c0*/  UMOV UR4, UR7 ;  /* 0x0000000700047c82 */ /* 0x000fe20008000000 */
[----:B------:R-:W-:Y:S02]  /*27d0*/  UIMAD.WIDE.U32 UR6, UR8, UR10, URZ ;  /* 0x0000000a080672a5 */ /* 0x000fe4000f8e00ff */
[----:B------:R-:W-:-:S04]  /*27e0*/  UIMAD.WIDE.U32 UR4, UR9, UR10, UR4 ;  /* 0x0000000a090472a5 */ /* 0x000fc8000f8e0004 */
[----:B------:R-:W-:Y:S02]  /*27f0*/  UIMAD.WIDE.U32 UR4, UP0, UR8, UR16, UR4 ;  /* 0x00000010080472a5 */ /* 0x000fe4000f800004 */
[----:B------:R-:W-:Y:S02]  /*2800*/  UIMAD UR8, UR8, UR10, URZ ;  /* 0x0000000a080872a4 */ /* 0x000fe4000f8e02ff */
[----:B------:R-:W-:Y:S02]  /*2810*/  UIADD3.X UR6, UPT, UPT, UR7, URZ, URZ, UP0, !UPT ;  /* 0x000000ff07067290 */ /* 0x000fe400087fe4ff */
[----:B------:R-:W-:-:S04]  /*2820*/  UIADD3 UR7, UP0, UPT, UR8, UR5, URZ ;  /* 0x0000000508077290 */ /* 0x000fc8000ff1e0ff */
[----:B------:R-:W-:Y:S02]  /*2830*/  UIADD3.X UR6, UPT, UPT, URZ, UR6, URZ, UP0, !UPT ;  /* 0x00000006ff067290 */ /* 0x000fe400087fe4ff */
[----:B------:R-:W-:-:S04]  /*2840*/  UIMAD.WIDE.U32 UR4, UR7, UR11, URZ ;  /* 0x0000000b070472a5 */ /* 0x000fc8000f8e00ff */
[----:B------:R-:W-:Y:S02]  /*2850*/  UIMAD UR5, UR6, UR11, UR5 ;  /* 0x0000000b060572a4 */ /* 0x000fe4000f8e0205 */
[----:B------:R-:W-:Y:S02]  /*2860*/  UIADD3 UR16, UP0, UPT, -UR4, UR16, URZ ;  /* 0x0000001004107290 */ /* 0x000fe4000ff1e1ff */
[----:B------:R-:W-:Y:S02]  /*2870*/  UIADD3 UR4, UP2, UPT, UR7, 0x1, URZ ;  /* 0x0000000107047890 */ /* 0x000fe4000ff5e0ff */
[----:B------:R-:W-:Y:S02]  /*2880*/  UIADD3.X UR10, UPT, UPT, ~UR5, UR10, URZ, UP0, !UPT ;  /* 0x0000000a050a7290 */ /* 0x000fe400087fe5ff */
[----:B------:R-:W-:Y:S02]  /*2890*/  UISETP.GE.U32.AND UP0, UPT, UR16, UR11, UPT ;  /* 0x0000000b1000728c */ /* 0x000fe4000bf06070 */
[----:B------:R-:W-:-:S02]  /*28a0*/  UIADD3 UR8, UP1, UPT, -UR11, UR16, URZ ;  /* 0x000000100b087290 */ /* 0x000fc4000ff3e1ff */
[----:B------:R-:W-:Y:S02]  /*28b0*/  UISETP.GE.U32.AND.EX UP0, UPT, UR10, URZ, UPT, UP0 ;  /* 0x000000ff0a00728c */ /* 0x000fe4000bf06100 */
[----:B------:R-:W-:Y:S02]  /*28c0*/  UIADD3.X UR9, UPT, UPT, UR10, -0x1, URZ, UP1, !UPT ;  /* 0xffffffff0a097890 */ /* 0x000fe40008ffe4ff */
[----:B------:R-:W-:Y:S02]  /*28d0*/  UIADD3.X UR5, UPT, UPT, URZ, UR6, URZ, UP2, !UPT ;  /* 0x00000006ff057290 */ /* 0x000fe400097fe4ff */
[----:B------:R-:W-:Y:S02]  /*28e0*/  USEL UR8, UR8, UR16, UP0 ;  /* 0x0000001008087287 */ /* 0x000fe40008000000 */
[----:B------:R-:W-:Y:S02]  /*28f0*/  USEL UR7, UR4, UR7, UP0 ;  /* 0x0000000704077287 */ /* 0x000fe40008000000 */
[----:B------:R-:W-:-:S02]  /*2900*/  USEL UR9, UR9, UR10, UP0 ;  /* 0x0000000a09097287 */ /* 0x000fc40008000000 */
[----:B------:R-:W-:Y:S02]  /*2910*/  USEL UR6, UR5, UR6, UP0 ;  /* 0x0000000605067287 */ /* 0x000fe40008000000 */
[----:B------:R-:W-:Y:S02]  /*2920*/  UISETP.GE.U32.AND UP0, UPT, UR8, UR11, UPT ;  /* 0x0000000b0800728c */ /* 0x000fe4000bf06070 */
[----:B------:R-:W-:Y:S02]  /*2930*/  UIADD3 UR4, UP2, UPT, UR7, 0x1, URZ ;  /* 0x0000000107047890 */ /* 0x000fe4000ff5e0ff */
[----:B------:R-:W-:Y:S02]  /*2940*/  UISETP.NE.U32.AND UP1, UPT, UR11, URZ, UPT ;  /* 0x000000ff0b00728c */ /* 0x000fe4000bf25070 */
[----:B------:R-:W-:Y:S02]  /*2950*/  UISETP.GE.U32.AND.EX UP0, UPT, UR9, URZ, UPT, UP0 ;  /* 0x000000ff0900728c */ /* 0x000fe4000bf06100 */
[----:B------:R-:W-:-:S02]  /*2960*/  UIADD3.X UR5, UPT, UPT, URZ, UR6, URZ, UP2, !UPT ;  /* 0x00000006ff057290 */ /* 0x000fc400097fe4ff */
[----:B------:R-:W-:Y:S02]  /*2970*/  UISETP.NE.AND.EX UP1, UPT, URZ, URZ, UPT, UP1 ;  /* 0x000000ffff00728c */ /* 0x000fe4000bf25310 */
[----:B------:R-:W-:Y:S02]  /*2980*/  USEL UR4, UR4, UR7, UP0 ;  /* 0x0000000704047287 */ /* 0x000fe40008000000 */
[----:B------:R-:W-:Y:S02]  /*2990*/  USEL UR5, UR5, UR6, UP0 ;  /* 0x0000000605057287 */ /* 0x000fe40008000000 */
[----:B------:R-:W-:Y:S02]  /*29a0*/  USEL UR4, UR4, 0xffffffff, UP1 ;  /* 0xffffffff04047887 */ /* 0x000fe40008800000 */
[----:B------:R-:W-:Y:S01]  /*29b0*/  USEL UR5, UR5, 0xffffffff, UP1 ;  /* 0xffffffff05057887 */ /* 0x000fe20008800000 */
[----:B------:R-:W-:Y:S11]  /*29c0*/  RET.REL.NODEC R8 `(_Z8simulateiP4Bodyfi) ;  /* 0xffffffd4088c7950 */ /* 0x000ff60003c3ffff */
        .weak           $__internal_1_$__cuda_sm20_rcp_rn_f32_slowpath
        .type           $__internal_1_$__cuda_sm20_rcp_rn_f32_slowpath,@function
        .size           $__internal_1_$__cuda_sm20_rcp_rn_f32_slowpath,(.L_x_46 - $__internal_1_$__cuda_sm20_rcp_rn_f32_slowpath)
$__internal_1_$__cuda_sm20_rcp_rn_f32_slowpath:
[----:B------:R-:W0:Y:S02]  /*29d0*/  LDC R0, c[0x0][0x390] ;  /* 0x0000e400ff007b82 */ /* 0x000e240000000800 */
[----:B0-----:R-:W-:-:S04]  /*29e0*/  SHF.L.U32 R4, R0, 0x1, RZ ;  /* 0x0000000100047819 */ /* 0x001fc800000006ff */
[----:B------:R-:W-:-:S04]  /*29f0*/  SHF.R.U32.HI R3, RZ, 0x18, R4 ;  /* 0x00000018ff037819 */ /* 0x000fc80000011604 */
[----:B------:R-:W-:-:S13]  /*2a00*/  ISETP.NE.U32.AND P0, PT, R3, RZ, PT ;  /* 0x000000ff0300720c */ /* 0x000fda0003f05070 */
[----:B------:R-:W-:Y:S05]  /*2a10*/  @P0 BRA `(.L_x_41) ;  /* 0x0000000000280947 */ /* 0x000fea0003800000 */
[----:B------:R-:W-:-:S13]  /*2a20*/  ISETP.NE.AND P0, PT, R4, RZ, PT ;  /* 0x000000ff0400720c */ /* 0x000fda0003f05270 */
[----:B------:R2:W3:Y:S01]  /*2a30*/  @!P0 MUFU.RCP R3, R0 ;  /* 0x0000000000038308 */ /* 0x0004e20000001000 */
[----:B------:R-:W-:Y:S05]  /*2a40*/  @!P0 BRA `(.L_x_42) ;  /* 0x0000000000a48947 */ /* 0x000fea0003800000 */
[----:B------:R-:W-:-:S04]  /*2a50*/  FFMA R4, R0, 1.84467440737095516160e+19, RZ ;  /* 0x5f80000000047823 */ /* 0x000fc800000000ff */
[----:B---3--:R-:W2:Y:S02]  /*2a60*/  MUFU.RCP R3, R4 ;  /* 0x0000000400037308 */ /* 0x008ea40000001000 */
[----:B--2---:R-:W-:-:S04]  /*2a70*/  FFMA R0, R4, R3, -1 ;  /* 0xbf80000004007423 */ /* 0x004fc80000000003 */
[----:B------:R-:W-:-:S04]  /*2a80*/  FADD.FTZ R0, -R0, -RZ ;  /* 0x800000ff00007221 */ /* 0x000fc80000010100 */
[----:B------:R-:W-:-:S04]  /*2a90*/  FFMA R0, R3, R0, R3 ;  /* 0x0000000003007223 */ /* 0x000fc80000000003 */
[----:B------:R-:W-:Y:S01]  /*2aa0*/  FFMA R3, R0, 1.84467440737095516160e+19, RZ ;  /* 0x5f80000000037823 */ /* 0x000fe200000000ff */
[----:B------:R-:W-:Y:S06]  /*2ab0*/  BRA `(.L_x_42) ;  /* 0x0000000000887947 */ /* 0x000fec0003800000 */
.L_x_41:
[----:B------:R-:W-:-:S04]  /*2ac0*/  IADD3 R4, PT, PT, R3, -0xfd, RZ ;  /* 0xffffff0303047810 */ /* 0x000fc80007ffe0ff */
[----:B------:R-:W-:-:S13]  /*2ad0*/  ISETP.GT.U32.AND P0, PT, R4, 0x1, PT ;  /* 0x000000010400780c */ /* 0x000fda0003f04070 */
[----:B------:R-:W-:Y:S05]  /*2ae0*/  @P0 BRA `(.L_x_43) ;  /* 0x0000000000780947 */ /* 0x000fea0003800000 */
[----:B------:R-:W-:Y:S02]  /*2af0*/  LOP3.LUT R5, R0, 0x7fffff, RZ, 0xc0, !PT ;  /* 0x007fffff00057812 */ /* 0x000fe400078ec0ff */
[----:B------:R-:W-:Y:S02]  /*2b00*/  MOV R9, 0x3 ;  /* 0x0000000300097802 */ /* 0x000fe40000000f00 */
[----:B------:R-:W-:Y:S02]  /*2b10*/  LOP3.LUT R5, R5, 0x3f800000, RZ, 0xfc, !PT ;  /* 0x3f80000005057812 */ /* 0x000fe400078efcff */
[----:B------:R-:W-:Y:S02]  /*2b20*/  SHF.L.U32 R10, R9, R4, RZ ;  /* 0x00000004090a7219 */ /* 0x000fe400000006ff */
[----:B------:R-:W0:Y:S02]  /*2b30*/  MUFU.RCP R6, R5 ;  /* 0x0000000500067308 */ /* 0x000e240000001000 */
[----:B0-----:R-:W-:-:S04]  /*2b40*/  FFMA R7, R5, R6, -1 ;  /* 0xbf80000005077423 */ /* 0x001fc80000000006 */
[----:B------:R-:W-:-:S04]  /*2b50*/  FADD.FTZ R7, -R7, -RZ ;  /* 0x800000ff07077221 */ /* 0x000fc80000010100 */
[CCC-:B------:R-:W-:Y:S01]  /*2b60*/  FFMA.RM R8, R6.reuse, R7.reuse, R6.reuse ;  /* 0x0000000706087223 */ /* 0x1c0fe20000004006 */
[----:B------:R-:W-:-:S04]  /*2b70*/  FFMA.RP R7, R6, R7, R6 ;  /* 0x0000000706077223 */ /* 0x000fc80000008006 */
[C---:B------:R-:W-:Y:S02]  /*2b80*/  LOP3.LUT R6, R8.reuse, 0x7fffff, RZ, 0xc0, !PT ;  /* 0x007fffff08067812 */ /* 0x040fe400078ec0ff */
[----:B------:R-:W-:Y:S02]  /*2b90*/  FSETP.NEU.FTZ.AND P0, PT, R8, R7, PT ;  /* 0x000000070800720b */ /* 0x000fe40003f1d000 */
[----:B------:R-:W-:Y:S02]  /*2ba0*/  LOP3.LUT R7, R6, 0x800000, RZ, 0xfc, !PT ;  /* 0x0080000006077812 */ /* 0x000fe400078efcff */
[----:B------:R-:W-:Y:S02]  /*2bb0*/  SEL R6, RZ, 0xffffffff, !P0 ;  /* 0xffffffffff067807 */ /* 0x000fe40004000000 */
[----:B------:R-:W-:Y:S02]  /*2bc0*/  LOP3.LUT R5, R10, R7, RZ, 0xc0, !PT ;  /* 0x000000070a057212 */ /* 0x000fe400078ec0ff */
[----:B------:R-:W-:-:S02]  /*2bd0*/  IADD3 R6, PT, PT, -R6, RZ, RZ ;  /* 0x000000ff06067210 */ /* 0x000fc40007ffe1ff */
[-C--:B------:R-:W-:Y:S02]  /*2be0*/  SHF.R.U32.HI R5, RZ, R4.reuse, R5 ;  /* 0x00000004ff057219 */ /* 0x080fe40000011605 */
[----:B------:R-:W-:Y:S02]  /*2bf0*/  LOP3.LUT P1, RZ, R6, R4, R7, 0xf8, !PT ;  /* 0x0000000406ff7212 */ /* 0x000fe4000782f807 */
[C---:B------:R-:W-:Y:S02]  /*2c00*/  LOP3.LUT P0, RZ, R5.reuse, 0x1, RZ, 0xc0, !PT ;  /* 0x0000000105ff7812 */ /* 0x040fe4000780c0ff */
[----:B------:R-:W-:-:S04]  /*2c10*/  LOP3.LUT P2, RZ, R5, 0x2, RZ, 0xc0, !PT ;  /* 0x0000000205ff7812 */ /* 0x000fc8000784c0ff */
[----:B------:R-:W-:Y:S02]  /*2c20*/  PLOP3.LUT P0, PT, P0, P1, P2, 0xe0, 0x0 ;  /* 0x000000000000781c */ /* 0x000fe40000703c20 */
[----:B------:R-:W-:Y:S02]  /*2c30*/  LOP3.LUT P1, RZ, R0, 0x7fffff, RZ, 0xc0, !PT ;  /* 0x007fffff00ff7812 */ /* 0x000fe4000782c0ff */
[----:B------:R-:W-:-:S04]  /*2c40*/  SEL R4, RZ, 0x1, !P0 ;  /* 0x00000001ff047807 */ /* 0x000fc80004000000 */
[----:B------:R-:W-:-:S04]  /*2c50*/  IADD3 R4, PT, PT, -R4, RZ, RZ ;  /* 0x000000ff04047210 */ /* 0x000fc80007ffe1ff */
[----:B------:R-:W-:Y:S02]  /*2c60*/  ISETP.GE.AND P0, PT, R4, RZ, PT ;  /* 0x000000ff0400720c */ /* 0x000fe40003f06270 */
[----:B------:R-:W-:-:S04]  /*2c70*/  IADD3 R4, PT, PT, R3, -0xfc, RZ ;  /* 0xffffff0403047810 */ /* 0x000fc80007ffe0ff */
[----:B------:R-:W-:-:S07]  /*2c80*/  SHF.R.U32.HI R3, RZ, R4, R7 ;  /* 0x00000004ff037219 */ /* 0x000fce0000011607 */
[----:B------:R-:W-:-:S04]  /*2c90*/  @!P0 IADD3 R3, PT, PT, R3, 0x1, RZ ;  /* 0x0000000103038810 */ /* 0x000fc80007ffe0ff */
[----:B------:R-:W-:-:S04]  /*2ca0*/  @!P1 SHF.L.U32 R3, R3, 0x1, RZ ;  /* 0x0000000103039819 */ /* 0x000fc800000006ff */
[----:B------:R-:W-:Y:S01]  /*2cb0*/  LOP3.LUT R3, R3, 0x80000000, R0, 0xf8, !PT ;  /* 0x8000000003037812 */ /* 0x000fe200078ef800 */
[----:B------:R-:W-:Y:S06]  /*2cc0*/  BRA `(.L_x_42) ;  /* 0x0000000000047947 */ /* 0x000fec0003800000 */
.L_x_43:
[----:B------:R0:W1:Y:S02]  /*2cd0*/  MUFU.RCP R3, R0 ;  /* 0x0000000000037308 */ /* 0x0000640000001000 */
.L_x_42:
[----:B0123--:R-:W-:Y:S01]  /*2ce0*/  MOV R0, R3 ;  /* 0x0000000300007202 */ /* 0x00ffe20000000f00 */
[----:B------:R-:W-:-:S04]  /*2cf0*/  HFMA2 R3, -RZ, RZ, 0, 0 ;  /* 0x00000000ff037431 */ /* 0x000fc800000001ff */
[----:B------:R-:W-:Y:S05]  /*2d00*/  RET.REL.NODEC R2 `(_Z8simulateiP4Bodyfi) ;  /* 0xffffffd002bc7950 */ /* 0x000fea0003c3ffff */
.L_x_44:
[----:B------:R-:W-:-:S00]  /*2d10*/  BRA `(.L_x_44) ;  /* 0xfffffffc00fc7947 */ /* 0x000fc0000383ffff */
[----:B------:R-:W-:-:S00]  /*2d20*/  NOP ;  /* 0x0000000000007918 */ /* 0x000fc00000000000 */
        /* <DEDUP_REMOVED lines=13> */
.L_x_46:


//--------------------- .nv.shared._Z8simulateiP4Bodyfi --------------------------
	.section	.nv.shared._Z8simulateiP4Bodyfi,"aw",@nobits
	.sectionflags	@""
	.align	16
.nv.shared._Z8simulateiP4Bodyfi:
	.zero		9216


//--------------------- .nv.shared.reserved.0     --------------------------
	.section	.nv.shared.reserved.0,"aw",@nobits
	.weak		__nv_reservedSMEM_offset_0_alias
	.size		__nv_reservedSMEM_offset_0_alias, 0, 64
	.other		__nv_reservedSMEM_offset_0_alias,@"STO_CUDA_RESERVED_SHARED STV_DEFAULT"
__nv_reservedSMEM_offset_0_alias:
	.zero		0
	.zero		64


//--------------------- .nv.constant0._Z8simulateiP4Bodyfi --------------------------
	.section	.nv.constant0._Z8simulateiP4Bodyfi,"a",@progbits
	.sectionflags	@""
	.align	4
.nv.constant0._Z8simulateiP4Bodyfi:
	.zero		920


//--------------------- SYMBOLS --------------------------

	.type		.nv.reservedSmem.offset0,@object
	.size		.nv.reservedSmem.offset0,0x4
	.type		.nv.reservedSmem.cap,@object
	.size		.nv.reservedSmem.cap,0x4
